//
// Generated by NVIDIA NVVM Compiler
//
// Compiler Build ID: CL-36424714
// Cuda compilation tools, release 13.0, V13.0.88
// Based on NVVM 20.0.0
//

.version 9.0
.target sm_100
.address_size 64

	// .globl	_Z28kernel_4pass_popc_monolithicPhPjP6iovRowjj

.visible .entry _Z28kernel_4pass_popc_monolithicPhPjP6iovRowjj(
	.param .u64 .ptr .align 1 _Z28kernel_4pass_popc_monolithicPhPjP6iovRowjj_param_0,
	.param .u64 .ptr .align 1 _Z28kernel_4pass_popc_monolithicPhPjP6iovRowjj_param_1,
	.param .u64 .ptr .align 1 _Z28kernel_4pass_popc_monolithicPhPjP6iovRowjj_param_2,
	.param .u32 _Z28kernel_4pass_popc_monolithicPhPjP6iovRowjj_param_3,
	.param .u32 _Z28kernel_4pass_popc_monolithicPhPjP6iovRowjj_param_4
)
{
	.reg .pred 	%p<11>;
	.reg .b32 	%r<178>;
	.reg .b64 	%rd<69>;

	ld.param.u64 	%rd4, [_Z28kernel_4pass_popc_monolithicPhPjP6iovRowjj_param_0];
	ld.param.u64 	%rd2, [_Z28kernel_4pass_popc_monolithicPhPjP6iovRowjj_param_1];
	ld.param.u64 	%rd3, [_Z28kernel_4pass_popc_monolithicPhPjP6iovRowjj_param_2];
	ld.param.u32 	%r38, [_Z28kernel_4pass_popc_monolithicPhPjP6iovRowjj_param_3];
	ld.param.u32 	%r39, [_Z28kernel_4pass_popc_monolithicPhPjP6iovRowjj_param_4];
	cvta.to.global.u64 	%rd1, %rd4;
	mov.u32 	%r40, %ctaid.x;
	mov.u32 	%r41, %ntid.x;
	mov.u32 	%r42, %tid.x;
	mad.lo.s32 	%r1, %r40, %r41, %r42;
	setp.ge.u32 	%p1, %r1, %r39;
	@%p1 bra 	$L__BB0_15;
	shr.u32 	%r2, %r38, 5;
	mul.lo.s32 	%r3, %r2, %r1;
	setp.lt.u32 	%p2, %r38, 32;
	mov.b32 	%r177, 0;
	@%p2 bra 	$L__BB0_14;
	add.s32 	%r46, %r2, -1;
	and.b32  	%r4, %r2, 15;
	setp.lt.u32 	%p3, %r46, 15;
	mov.b32 	%r169, 0;
	mov.u32 	%r177, %r169;
	@%p3 bra 	$L__BB0_5;
	and.b32  	%r169, %r2, 134217712;
	and.b32  	%r49, %r2, 134217712;
	neg.s32 	%r163, %r49;
	add.s32 	%r162, %r3, 7;
	mov.b32 	%r177, 0;
$L__BB0_4:
	.pragma "nounroll";
	add.s32 	%r50, %r162, -7;
	mul.wide.u32 	%rd5, %r50, 4;
	add.s64 	%rd6, %rd1, %rd5;
	ld.global.u32 	%r51, [%rd6];
	popc.b32 	%r52, %r51;
	add.s32 	%r53, %r52, %r177;
	add.s32 	%r54, %r162, -6;
	mul.wide.u32 	%rd7, %r54, 4;
	add.s64 	%rd8, %rd1, %rd7;
	ld.global.u32 	%r55, [%rd8];
	popc.b32 	%r56, %r55;
	add.s32 	%r57, %r56, %r53;
	add.s32 	%r58, %r162, -5;
	mul.wide.u32 	%rd9, %r58, 4;
	add.s64 	%rd10, %rd1, %rd9;
	ld.global.u32 	%r59, [%rd10];
	popc.b32 	%r60, %r59;
	add.s32 	%r61, %r60, %r57;
	add.s32 	%r62, %r162, -4;
	mul.wide.u32 	%rd11, %r62, 4;
	add.s64 	%rd12, %rd1, %rd11;
	ld.global.u32 	%r63, [%rd12];
	popc.b32 	%r64, %r63;
	add.s32 	%r65, %r64, %r61;
	add.s32 	%r66, %r162, -3;
	mul.wide.u32 	%rd13, %r66, 4;
	add.s64 	%rd14, %rd1, %rd13;
	ld.global.u32 	%r67, [%rd14];
	popc.b32 	%r68, %r67;
	add.s32 	%r69, %r68, %r65;
	add.s32 	%r70, %r162, -2;
	mul.wide.u32 	%rd15, %r70, 4;
	add.s64 	%rd16, %rd1, %rd15;
	ld.global.u32 	%r71, [%rd16];
	popc.b32 	%r72, %r71;
	add.s32 	%r73, %r72, %r69;
	add.s32 	%r74, %r162, -1;
	mul.wide.u32 	%rd17, %r74, 4;
	add.s64 	%rd18, %rd1, %rd17;
	ld.global.u32 	%r75, [%rd18];
	popc.b32 	%r76, %r75;
	add.s32 	%r77, %r76, %r73;
	add.s32 	%r78, %r162, 8;
	mul.wide.u32 	%rd19, %r162, 4;
	add.s64 	%rd20, %rd1, %rd19;
	ld.global.u32 	%r79, [%rd20];
	popc.b32 	%r80, %r79;
	add.s32 	%r81, %r80, %r77;
	add.s32 	%r82, %r162, 1;
	mul.wide.u32 	%rd21, %r82, 4;
	add.s64 	%rd22, %rd1, %rd21;
	ld.global.u32 	%r83, [%rd22];
	popc.b32 	%r84, %r83;
	add.s32 	%r85, %r84, %r81;
	add.s32 	%r86, %r162, 2;
	mul.wide.u32 	%rd23, %r86, 4;
	add.s64 	%rd24, %rd1, %rd23;
	ld.global.u32 	%r87, [%rd24];
	popc.b32 	%r88, %r87;
	add.s32 	%r89, %r88, %r85;
	add.s32 	%r90, %r162, 3;
	mul.wide.u32 	%rd25, %r90, 4;
	add.s64 	%rd26, %rd1, %rd25;
	ld.global.u32 	%r91, [%rd26];
	popc.b32 	%r92, %r91;
	add.s32 	%r93, %r92, %r89;
	add.s32 	%r94, %r162, 4;
	mul.wide.u32 	%rd27, %r94, 4;
	add.s64 	%rd28, %rd1, %rd27;
	ld.global.u32 	%r95, [%rd28];
	popc.b32 	%r96, %r95;
	add.s32 	%r97, %r96, %r93;
	add.s32 	%r98, %r162, 5;
	mul.wide.u32 	%rd29, %r98, 4;
	add.s64 	%rd30, %rd1, %rd29;
	ld.global.u32 	%r99, [%rd30];
	popc.b32 	%r100, %r99;
	add.s32 	%r101, %r100, %r97;
	add.s32 	%r102, %r162, 6;
	mul.wide.u32 	%rd31, %r102, 4;
	add.s64 	%rd32, %rd1, %rd31;
	ld.global.u32 	%r103, [%rd32];
	popc.b32 	%r104, %r103;
	add.s32 	%r105, %r104, %r101;
	add.s32 	%r106, %r162, 7;
	mul.wide.u32 	%rd33, %r106, 4;
	add.s64 	%rd34, %rd1, %rd33;
	ld.global.u32 	%r107, [%rd34];
	popc.b32 	%r108, %r107;
	add.s32 	%r109, %r108, %r105;
	mul.wide.u32 	%rd35, %r78, 4;
	add.s64 	%rd36, %rd1, %rd35;
	ld.global.u32 	%r110, [%rd36];
	popc.b32 	%r111, %r110;
	add.s32 	%r177, %r111, %r109;
	add.s32 	%r163, %r163, 16;
	add.s32 	%r162, %r162, 16;
	setp.ne.s32 	%p4, %r163, 0;
	@%p4 bra 	$L__BB0_4;
$L__BB0_5:
	setp.eq.s32 	%p5, %r4, 0;
	@%p5 bra 	$L__BB0_14;
	and.b32  	%r17, %r2, 7;
	setp.lt.u32 	%p6, %r4, 8;
	@%p6 bra 	$L__BB0_8;
	add.s32 	%r113, %r169, %r3;
	mul.wide.u32 	%rd37, %r113, 4;
	add.s64 	%rd38, %rd1, %rd37;
	ld.global.u32 	%r114, [%rd38];
	popc.b32 	%r115, %r114;
	add.s32 	%r116, %r115, %r177;
	add.s32 	%r117, %r113, 1;
	mul.wide.u32 	%rd39, %r117, 4;
	add.s64 	%rd40, %rd1, %rd39;
	ld.global.u32 	%r118, [%rd40];
	popc.b32 	%r119, %r118;
	add.s32 	%r120, %r119, %r116;
	add.s32 	%r121, %r113, 2;
	mul.wide.u32 	%rd41, %r121, 4;
	add.s64 	%rd42, %rd1, %rd41;
	ld.global.u32 	%r122, [%rd42];
	popc.b32 	%r123, %r122;
	add.s32 	%r124, %r123, %r120;
	add.s32 	%r125, %r113, 3;
	mul.wide.u32 	%rd43, %r125, 4;
	add.s64 	%rd44, %rd1, %rd43;
	ld.global.u32 	%r126, [%rd44];
	popc.b32 	%r127, %r126;
	add.s32 	%r128, %r127, %r124;
	add.s32 	%r129, %r113, 4;
	mul.wide.u32 	%rd45, %r129, 4;
	add.s64 	%rd46, %rd1, %rd45;
	ld.global.u32 	%r130, [%rd46];
	popc.b32 	%r131, %r130;
	add.s32 	%r132, %r131, %r128;
	add.s32 	%r133, %r113, 5;
	mul.wide.u32 	%rd47, %r133, 4;
	add.s64 	%rd48, %rd1, %rd47;
	ld.global.u32 	%r134, [%rd48];
	popc.b32 	%r135, %r134;
	add.s32 	%r136, %r135, %r132;
	add.s32 	%r137, %r113, 6;
	mul.wide.u32 	%rd49, %r137, 4;
	add.s64 	%rd50, %rd1, %rd49;
	ld.global.u32 	%r138, [%rd50];
	popc.b32 	%r139, %r138;
	add.s32 	%r140, %r139, %r136;
	add.s32 	%r141, %r113, 7;
	mul.wide.u32 	%rd51, %r141, 4;
	add.s64 	%rd52, %rd1, %rd51;
	ld.global.u32 	%r142, [%rd52];
	popc.b32 	%r143, %r142;
	add.s32 	%r177, %r143, %r140;
	add.s32 	%r169, %r169, 8;
$L__BB0_8:
	setp.eq.s32 	%p7, %r17, 0;
	@%p7 bra 	$L__BB0_14;
	and.b32  	%r23, %r2, 3;
	setp.lt.u32 	%p8, %r17, 4;
	@%p8 bra 	$L__BB0_11;
	add.s32 	%r145, %r169, %r3;
	mul.wide.u32 	%rd53, %r145, 4;
	add.s64 	%rd54, %rd1, %rd53;
	ld.global.u32 	%r146, [%rd54];
	popc.b32 	%r147, %r146;
	add.s32 	%r148, %r147, %r177;
	add.s32 	%r149, %r145, 1;
	mul.wide.u32 	%rd55, %r149, 4;
	add.s64 	%rd56, %rd1, %rd55;
	ld.global.u32 	%r150, [%rd56];
	popc.b32 	%r151, %r150;
	add.s32 	%r152, %r151, %r148;
	add.s32 	%r153, %r145, 2;
	mul.wide.u32 	%rd57, %r153, 4;
	add.s64 	%rd58, %rd1, %rd57;
	ld.global.u32 	%r154, [%rd58];
	popc.b32 	%r155, %r154;
	add.s32 	%r156, %r155, %r152;
	add.s32 	%r157, %r145, 3;
	mul.wide.u32 	%rd59, %r157, 4;
	add.s64 	%rd60, %rd1, %rd59;
	ld.global.u32 	%r158, [%rd60];
	popc.b32 	%r159, %r158;
	add.s32 	%r177, %r159, %r156;
	add.s32 	%r169, %r169, 4;
$L__BB0_11:
	setp.eq.s32 	%p9, %r23, 0;
	@%p9 bra 	$L__BB0_14;
	add.s32 	%r175, %r169, %r3;
	neg.s32 	%r174, %r23;
$L__BB0_13:
	.pragma "nounroll";
	mul.wide.u32 	%rd61, %r175, 4;
	add.s64 	%rd62, %rd1, %rd61;
	ld.global.u32 	%r160, [%rd62];
	popc.b32 	%r161, %r160;
	add.s32 	%r177, %r161, %r177;
	add.s32 	%r175, %r175, 1;
	add.s32 	%r174, %r174, 1;
	setp.ne.s32 	%p10, %r174, 0;
	@%p10 bra 	$L__BB0_13;
$L__BB0_14:
	cvta.to.global.u64 	%rd63, %rd2;
	mul.wide.u32 	%rd64, %r1, 4;
	add.s64 	%rd65, %rd63, %rd64;
	st.global.u32 	[%rd65], %r177;
	cvta.to.global.u64 	%rd66, %rd3;
	mul.wide.u32 	%rd67, %r1, 8;
	add.s64 	%rd68, %rd66, %rd67;
	st.global.u32 	[%rd68], %r1;
	st.global.u32 	[%rd68+4], %r177;
$L__BB0_15:
	ret;

}
	// .globl	_Z26kernel_4pass_popc_stridingPhPjP6iovRowjj
.visible .entry _Z26kernel_4pass_popc_stridingPhPjP6iovRowjj(
	.param .u64 .ptr .align 1 _Z26kernel_4pass_popc_stridingPhPjP6iovRowjj_param_0,
	.param .u64 .ptr .align 1 _Z26kernel_4pass_popc_stridingPhPjP6iovRowjj_param_1,
	.param .u64 .ptr .align 1 _Z26kernel_4pass_popc_stridingPhPjP6iovRowjj_param_2,
	.param .u32 _Z26kernel_4pass_popc_stridingPhPjP6iovRowjj_param_3,
	.param .u32 _Z26kernel_4pass_popc_stridingPhPjP6iovRowjj_param_4
)
{
	.reg .pred 	%p<14>;
	.reg .b32 	%r<189>;
	.reg .b64 	%rd<77>;

	ld.param.u64 	%rd4, [_Z26kernel_4pass_popc_stridingPhPjP6iovRowjj_param_0];
	ld.param.u64 	%rd5, [_Z26kernel_4pass_popc_stridingPhPjP6iovRowjj_param_1];
	ld.param.u64 	%rd6, [_Z26kernel_4pass_popc_stridingPhPjP6iovRowjj_param_2];
	ld.param.u32 	%r43, [_Z26kernel_4pass_popc_stridingPhPjP6iovRowjj_param_3];
	ld.param.u32 	%r44, [_Z26kernel_4pass_popc_stridingPhPjP6iovRowjj_param_4];
	cvta.to.global.u64 	%rd1, %rd4;
	cvta.to.global.u64 	%rd2, %rd6;
	cvta.to.global.u64 	%rd3, %rd5;
	mov.u32 	%r45, %ctaid.x;
	mov.u32 	%r1, %ntid.x;
	mov.u32 	%r46, %tid.x;
	mad.lo.s32 	%r174, %r45, %r1, %r46;
	setp.ge.u32 	%p1, %r174, %r44;
	@%p1 bra 	$L__BB1_18;
	shr.u32 	%r3, %r43, 5;
	setp.gt.u32 	%p2, %r43, 31;
	mov.u32 	%r47, %nctaid.x;
	mul.lo.s32 	%r4, %r1, %r47;
	@%p2 bra 	$L__BB1_3;
$L__BB1_2:
	mul.wide.u32 	%rd73, %r174, 4;
	add.s64 	%rd74, %rd3, %rd73;
	mov.b32 	%r173, 0;
	st.global.u32 	[%rd74], %r173;
	mul.wide.u32 	%rd75, %r174, 8;
	add.s64 	%rd76, %rd2, %rd75;
	st.global.u32 	[%rd76], %r174;
	st.global.u32 	[%rd76+4], %r173;
	add.s32 	%r174, %r174, %r4;
	setp.lt.u32 	%p13, %r174, %r44;
	@%p13 bra 	$L__BB1_2;
	bra.uni 	$L__BB1_18;
$L__BB1_3:
	add.s32 	%r7, %r3, -1;
	and.b32  	%r48, %r3, 15;
	add.s32 	%r8, %r48, -1;
	and.b32  	%r49, %r3, 7;
	add.s32 	%r9, %r49, -1;
	and.b32  	%r10, %r3, 134217712;
	and.b32  	%r11, %r43, 480;
	and.b32  	%r12, %r43, 224;
	and.b32  	%r13, %r3, 3;
	and.b32  	%r51, %r3, 134217712;
	neg.s32 	%r14, %r51;
$L__BB1_4:
	setp.lt.u32 	%p3, %r7, 15;
	mul.lo.s32 	%r16, %r174, %r3;
	mov.b32 	%r183, 0;
	mov.u32 	%r188, %r183;
	@%p3 bra 	$L__BB1_7;
	add.s32 	%r176, %r16, 7;
	mov.b32 	%r188, 0;
	mov.u32 	%r177, %r14;
$L__BB1_6:
	.pragma "nounroll";
	add.s32 	%r55, %r176, -7;
	mul.wide.u32 	%rd7, %r55, 4;
	add.s64 	%rd8, %rd1, %rd7;
	ld.global.u32 	%r56, [%rd8];
	popc.b32 	%r57, %r56;
	add.s32 	%r58, %r57, %r188;
	add.s32 	%r59, %r176, -6;
	mul.wide.u32 	%rd9, %r59, 4;
	add.s64 	%rd10, %rd1, %rd9;
	ld.global.u32 	%r60, [%rd10];
	popc.b32 	%r61, %r60;
	add.s32 	%r62, %r61, %r58;
	add.s32 	%r63, %r176, -5;
	mul.wide.u32 	%rd11, %r63, 4;
	add.s64 	%rd12, %rd1, %rd11;
	ld.global.u32 	%r64, [%rd12];
	popc.b32 	%r65, %r64;
	add.s32 	%r66, %r65, %r62;
	add.s32 	%r67, %r176, -4;
	mul.wide.u32 	%rd13, %r67, 4;
	add.s64 	%rd14, %rd1, %rd13;
	ld.global.u32 	%r68, [%rd14];
	popc.b32 	%r69, %r68;
	add.s32 	%r70, %r69, %r66;
	add.s32 	%r71, %r176, -3;
	mul.wide.u32 	%rd15, %r71, 4;
	add.s64 	%rd16, %rd1, %rd15;
	ld.global.u32 	%r72, [%rd16];
	popc.b32 	%r73, %r72;
	add.s32 	%r74, %r73, %r70;
	add.s32 	%r75, %r176, -2;
	mul.wide.u32 	%rd17, %r75, 4;
	add.s64 	%rd18, %rd1, %rd17;
	ld.global.u32 	%r76, [%rd18];
	popc.b32 	%r77, %r76;
	add.s32 	%r78, %r77, %r74;
	add.s32 	%r79, %r176, -1;
	mul.wide.u32 	%rd19, %r79, 4;
	add.s64 	%rd20, %rd1, %rd19;
	ld.global.u32 	%r80, [%rd20];
	popc.b32 	%r81, %r80;
	add.s32 	%r82, %r81, %r78;
	add.s32 	%r83, %r176, 8;
	mul.wide.u32 	%rd21, %r176, 4;
	add.s64 	%rd22, %rd1, %rd21;
	ld.global.u32 	%r84, [%rd22];
	popc.b32 	%r85, %r84;
	add.s32 	%r86, %r85, %r82;
	add.s32 	%r87, %r176, 1;
	mul.wide.u32 	%rd23, %r87, 4;
	add.s64 	%rd24, %rd1, %rd23;
	ld.global.u32 	%r88, [%rd24];
	popc.b32 	%r89, %r88;
	add.s32 	%r90, %r89, %r86;
	add.s32 	%r91, %r176, 2;
	mul.wide.u32 	%rd25, %r91, 4;
	add.s64 	%rd26, %rd1, %rd25;
	ld.global.u32 	%r92, [%rd26];
	popc.b32 	%r93, %r92;
	add.s32 	%r94, %r93, %r90;
	add.s32 	%r95, %r176, 3;
	mul.wide.u32 	%rd27, %r95, 4;
	add.s64 	%rd28, %rd1, %rd27;
	ld.global.u32 	%r96, [%rd28];
	popc.b32 	%r97, %r96;
	add.s32 	%r98, %r97, %r94;
	add.s32 	%r99, %r176, 4;
	mul.wide.u32 	%rd29, %r99, 4;
	add.s64 	%rd30, %rd1, %rd29;
	ld.global.u32 	%r100, [%rd30];
	popc.b32 	%r101, %r100;
	add.s32 	%r102, %r101, %r98;
	add.s32 	%r103, %r176, 5;
	mul.wide.u32 	%rd31, %r103, 4;
	add.s64 	%rd32, %rd1, %rd31;
	ld.global.u32 	%r104, [%rd32];
	popc.b32 	%r105, %r104;
	add.s32 	%r106, %r105, %r102;
	add.s32 	%r107, %r176, 6;
	mul.wide.u32 	%rd33, %r107, 4;
	add.s64 	%rd34, %rd1, %rd33;
	ld.global.u32 	%r108, [%rd34];
	popc.b32 	%r109, %r108;
	add.s32 	%r110, %r109, %r106;
	add.s32 	%r111, %r176, 7;
	mul.wide.u32 	%rd35, %r111, 4;
	add.s64 	%rd36, %rd1, %rd35;
	ld.global.u32 	%r112, [%rd36];
	popc.b32 	%r113, %r112;
	add.s32 	%r114, %r113, %r110;
	mul.wide.u32 	%rd37, %r83, 4;
	add.s64 	%rd38, %rd1, %rd37;
	ld.global.u32 	%r115, [%rd38];
	popc.b32 	%r116, %r115;
	add.s32 	%r188, %r116, %r114;
	add.s32 	%r177, %r177, 16;
	add.s32 	%r176, %r176, 16;
	setp.ne.s32 	%p4, %r177, 0;
	mov.u32 	%r183, %r10;
	@%p4 bra 	$L__BB1_6;
$L__BB1_7:
	setp.eq.s32 	%p5, %r11, 0;
	@%p5 bra 	$L__BB1_17;
	setp.lt.u32 	%p6, %r8, 7;
	@%p6 bra 	$L__BB1_10;
	add.s32 	%r118, %r183, %r16;
	mul.wide.u32 	%rd39, %r118, 4;
	add.s64 	%rd40, %rd1, %rd39;
	ld.global.u32 	%r119, [%rd40];
	popc.b32 	%r120, %r119;
	add.s32 	%r121, %r120, %r188;
	add.s32 	%r122, %r118, 1;
	mul.wide.u32 	%rd41, %r122, 4;
	add.s64 	%rd42, %rd1, %rd41;
	ld.global.u32 	%r123, [%rd42];
	popc.b32 	%r124, %r123;
	add.s32 	%r125, %r124, %r121;
	add.s32 	%r126, %r118, 2;
	mul.wide.u32 	%rd43, %r126, 4;
	add.s64 	%rd44, %rd1, %rd43;
	ld.global.u32 	%r127, [%rd44];
	popc.b32 	%r128, %r127;
	add.s32 	%r129, %r128, %r125;
	add.s32 	%r130, %r118, 3;
	mul.wide.u32 	%rd45, %r130, 4;
	add.s64 	%rd46, %rd1, %rd45;
	ld.global.u32 	%r131, [%rd46];
	popc.b32 	%r132, %r131;
	add.s32 	%r133, %r132, %r129;
	add.s32 	%r134, %r118, 4;
	mul.wide.u32 	%rd47, %r134, 4;
	add.s64 	%rd48, %rd1, %rd47;
	ld.global.u32 	%r135, [%rd48];
	popc.b32 	%r136, %r135;
	add.s32 	%r137, %r136, %r133;
	add.s32 	%r138, %r118, 5;
	mul.wide.u32 	%rd49, %r138, 4;
	add.s64 	%rd50, %rd1, %rd49;
	ld.global.u32 	%r139, [%rd50];
	popc.b32 	%r140, %r139;
	add.s32 	%r141, %r140, %r137;
	add.s32 	%r142, %r118, 6;
	mul.wide.u32 	%rd51, %r142, 4;
	add.s64 	%rd52, %rd1, %rd51;
	ld.global.u32 	%r143, [%rd52];
	popc.b32 	%r144, %r143;
	add.s32 	%r145, %r144, %r141;
	add.s32 	%r146, %r118, 7;
	mul.wide.u32 	%rd53, %r146, 4;
	add.s64 	%rd54, %rd1, %rd53;
	ld.global.u32 	%r147, [%rd54];
	popc.b32 	%r148, %r147;
	add.s32 	%r188, %r148, %r145;
	add.s32 	%r183, %r183, 8;
$L__BB1_10:
	setp.eq.s32 	%p7, %r12, 0;
	@%p7 bra 	$L__BB1_17;
	setp.lt.u32 	%p8, %r9, 3;
	@%p8 bra 	$L__BB1_13;
	add.s32 	%r150, %r183, %r16;
	mul.wide.u32 	%rd55, %r150, 4;
	add.s64 	%rd56, %rd1, %rd55;
	ld.global.u32 	%r151, [%rd56];
	popc.b32 	%r152, %r151;
	add.s32 	%r153, %r152, %r188;
	add.s32 	%r154, %r150, 1;
	mul.wide.u32 	%rd57, %r154, 4;
	add.s64 	%rd58, %rd1, %rd57;
	ld.global.u32 	%r155, [%rd58];
	popc.b32 	%r156, %r155;
	add.s32 	%r157, %r156, %r153;
	add.s32 	%r158, %r150, 2;
	mul.wide.u32 	%rd59, %r158, 4;
	add.s64 	%rd60, %rd1, %rd59;
	ld.global.u32 	%r159, [%rd60];
	popc.b32 	%r160, %r159;
	add.s32 	%r161, %r160, %r157;
	add.s32 	%r162, %r150, 3;
	mul.wide.u32 	%rd61, %r162, 4;
	add.s64 	%rd62, %rd1, %rd61;
	ld.global.u32 	%r163, [%rd62];
	popc.b32 	%r164, %r163;
	add.s32 	%r188, %r164, %r161;
	add.s32 	%r183, %r183, 4;
$L__BB1_13:
	setp.eq.s32 	%p9, %r13, 0;
	@%p9 bra 	$L__BB1_17;
	setp.eq.s32 	%p10, %r13, 1;
	add.s32 	%r37, %r183, %r16;
	mul.wide.u32 	%rd63, %r37, 4;
	add.s64 	%rd64, %rd1, %rd63;
	ld.global.u32 	%r165, [%rd64];
	popc.b32 	%r166, %r165;
	add.s32 	%r188, %r166, %r188;
	@%p10 bra 	$L__BB1_17;
	setp.eq.s32 	%p11, %r13, 2;
	add.s32 	%r167, %r37, 1;
	mul.wide.u32 	%rd65, %r167, 4;
	add.s64 	%rd66, %rd1, %rd65;
	ld.global.u32 	%r168, [%rd66];
	popc.b32 	%r169, %r168;
	add.s32 	%r188, %r169, %r188;
	@%p11 bra 	$L__BB1_17;
	add.s32 	%r170, %r37, 2;
	mul.wide.u32 	%rd67, %r170, 4;
	add.s64 	%rd68, %rd1, %rd67;
	ld.global.u32 	%r171, [%rd68];
	popc.b32 	%r172, %r171;
	add.s32 	%r188, %r172, %r188;
$L__BB1_17:
	mul.wide.u32 	%rd69, %r174, 4;
	add.s64 	%rd70, %rd3, %rd69;
	st.global.u32 	[%rd70], %r188;
	mul.wide.u32 	%rd71, %r174, 8;
	add.s64 	%rd72, %rd2, %rd71;
	st.global.u32 	[%rd72], %r174;
	st.global.u32 	[%rd72+4], %r188;
	add.s32 	%r174, %r174, %r4;
	setp.lt.u32 	%p12, %r174, %r44;
	@%p12 bra 	$L__BB1_4;
$L__BB1_18:
	ret;

}
	// .globl	_Z27kernel_4pass_pss_monolithicPjhjS_
.visible .entry _Z27kernel_4pass_pss_monolithicPjhjS_(
	.param .u64 .ptr .align 1 _Z27kernel_4pass_pss_monolithicPjhjS__param_0,
	.param .u8 _Z27kernel_4pass_pss_monolithicPjhjS__param_1,
	.param .u32 _Z27kernel_4pass_pss_monolithicPjhjS__param_2,
	.param .u64 .ptr .align 1 _Z27kernel_4pass_pss_monolithicPjhjS__param_3
)
{


	ret;

}
	// .globl	_Z25kernel_4pass_pss_stridingPjhjS_
.visible .entry _Z25kernel_4pass_pss_stridingPjhjS_(
	.param .u64 .ptr .align 1 _Z25kernel_4pass_pss_stridingPjhjS__param_0,
	.param .u8 _Z25kernel_4pass_pss_stridingPjhjS__param_1,
	.param .u32 _Z25kernel_4pass_pss_stridingPjhjS__param_2,
	.param .u64 .ptr .align 1 _Z25kernel_4pass_pss_stridingPjhjS__param_3
)
{


	ret;

}


// ===== COMPILED SASS (sm_100) =====

	.target	sm_100

	.elftype	@"ET_EXEC"


//--------------------- .note.nv.tkinfo           --------------------------
	.section	.note.nv.tkinfo,"",@"SHT_NOTE"
	.sectionflags	@"SHF_NOTE_NV_TKINFO"
	.tkinfo
        /*0018*/ 	.word	0x00000002
        /*0030*/ 	.string	""
        /*0030*/ 	.string	"ptxas"
        /*0030*/ 	.string	"Cuda compilation tools, release 13.0, V13.0.88"
        /*0030*/ 	.string	"Build cuda_13.0.r13.0/compiler.36424714_0"
        /*0030*/ 	.string	"-arch sm_100 -m 64 "



//--------------------- .note.nv.cuinfo           --------------------------
	.section	.note.nv.cuinfo,"",@"SHT_NOTE"
	.sectionflags	@"SHF_NOTE_NV_CUINFO"
        /*0018*/ 	.short	0x0002
        /*001a*/ 	.short	0x0064
        /*001c*/ 	.short	0x0082
	.zero		2


//--------------------- .nv.info                  --------------------------
	.section	.nv.info,"",@"SHT_CUDA_INFO"
	.align	4


	//----- nvinfo : EIATTR_REGCOUNT
	.align		4
        /*0000*/ 	.byte	0x04, 0x2f
        /*0002*/ 	.short	(.L_1 - .L_0)
	.align		4
.L_0:
        /*0004*/ 	.word	index@(_Z28kernel_4pass_popc_monolithicPhPjP6iovRowjj)
        /*0008*/ 	.word	0x00000020


	//----- nvinfo : EIATTR_FRAME_SIZE
	.align		4
.L_1:
        /*000c*/ 	.byte	0x04, 0x11
        /*000e*/ 	.short	(.L_3 - .L_2)
	.align		4
.L_2:
        /*0010*/ 	.word	index@(_Z28kernel_4pass_popc_monolithicPhPjP6iovRowjj)
        /*0014*/ 	.word	0x00000000


	//----- nvinfo : EIATTR_REGCOUNT
	.align		4
.L_3:
        /*0018*/ 	.byte	0x04, 0x2f
        /*001a*/ 	.short	(.L_5 - .L_4)
	.align		4
.L_4:
        /*001c*/ 	.word	index@(_Z26kernel_4pass_popc_stridingPhPjP6iovRowjj)
        /*0020*/ 	.word	0x00000020


	//----- nvinfo : EIATTR_FRAME_SIZE
	.align		4
.L_5:
        /*0024*/ 	.byte	0x04, 0x11
        /*0026*/ 	.short	(.L_7 - .L_6)
	.align		4
.L_6:
        /*0028*/ 	.word	index@(_Z26kernel_4pass_popc_stridingPhPjP6iovRowjj)
        /*002c*/ 	.word	0x00000000


	//----- nvinfo : EIATTR_REGCOUNT
	.align		4
.L_7:
        /*0030*/ 	.byte	0x04, 0x2f
        /*0032*/ 	.short	(.L_9 - .L_8)
	.align		4
.L_8:
        /*0034*/ 	.word	index@(_Z27kernel_4pass_pss_monolithicPjhjS_)
        /*0038*/ 	.word	0x00000004


	//----- nvinfo : EIATTR_FRAME_SIZE
	.align		4
.L_9:
        /*003c*/ 	.byte	0x04, 0x11
        /*003e*/ 	.short	(.L_11 - .L_10)
	.align		4
.L_10:
        /*0040*/ 	.word	index@(_Z27kernel_4pass_pss_monolithicPjhjS_)
        /*0044*/ 	.word	0x00000000


	//----- nvinfo : EIATTR_REGCOUNT
	.align		4
.L_11:
        /*0048*/ 	.byte	0x04, 0x2f
        /*004a*/ 	.short	(.L_13 - .L_12)
	.align		4
.L_12:
        /*004c*/ 	.word	index@(_Z25kernel_4pass_pss_stridingPjhjS_)
        /*0050*/ 	.word	0x00000004


	//----- nvinfo : EIATTR_FRAME_SIZE
	.align		4
.L_13:
        /*0054*/ 	.byte	0x04, 0x11
        /*0056*/ 	.short	(.L_15 - .L_14)
	.align		4
.L_14:
        /*0058*/ 	.word	index@(_Z25kernel_4pass_pss_stridingPjhjS_)
        /*005c*/ 	.word	0x00000000


	//----- nvinfo : EIATTR_MIN_STACK_SIZE
	.align		4
.L_15:
        /*0060*/ 	.byte	0x04, 0x12
        /*0062*/ 	.short	(.L_17 - .L_16)
	.align		4
.L_16:
        /*0064*/ 	.word	index@(_Z25kernel_4pass_pss_stridingPjhjS_)
        /*0068*/ 	.word	0x00000000


	//----- nvinfo : EIATTR_MIN_STACK_SIZE
	.align		4
.L_17:
        /*006c*/ 	.byte	0x04, 0x12
        /*006e*/ 	.short	(.L_19 - .L_18)
	.align		4
.L_18:
        /*0070*/ 	.word	index@(_Z27kernel_4pass_pss_monolithicPjhjS_)
        /*0074*/ 	.word	0x00000000


	//----- nvinfo : EIATTR_MIN_STACK_SIZE
	.align		4
.L_19:
        /*0078*/ 	.byte	0x04, 0x12
        /*007a*/ 	.short	(.L_21 - .L_20)
	.align		4
.L_20:
        /*007c*/ 	.word	index@(_Z26kernel_4pass_popc_stridingPhPjP6iovRowjj)
        /*0080*/ 	.word	0x00000000


	//----- nvinfo : EIATTR_MIN_STACK_SIZE
	.align		4
.L_21:
        /*0084*/ 	.byte	0x04, 0x12
        /*0086*/ 	.short	(.L_23 - .L_22)
	.align		4
.L_22:
        /*0088*/ 	.word	index@(_Z28kernel_4pass_popc_monolithicPhPjP6iovRowjj)
        /*008c*/ 	.word	0x00000000
.L_23:


//--------------------- .nv.compat                --------------------------
	.section	.nv.compat,"",@"SHT_CUDA_COMPAT_INFO"
	.align	4
        /*0000*/ 	.byte	0x02, 0x09, 0x00, 0x00, 0x02, 0x02, 0x01, 0x00, 0x02, 0x05, 0x05, 0x00, 0x03, 0x07, 0x01, 0x01
        /*0010*/ 	.byte	0x02, 0x03, 0x00, 0x00, 0x02, 0x06, 0x01, 0x00, 0x04, 0x0b, 0x08, 0x00, 0x09, 0x00, 0x00, 0x00
        /*0020*/ 	.byte	0x00, 0x00, 0x00, 0x00


//--------------------- .nv.info._Z25kernel_4pass_pss_stridingPjhjS_ --------------------------
	.section	.nv.info._Z25kernel_4pass_pss_stridingPjhjS_,"",@"SHT_CUDA_INFO"
	.sectionflags	@""
	.align	4


	//----- nvinfo : EIATTR_CUDA_API_VERSION
	.align		4
        /*0000*/ 	.byte	0x04, 0x37
        /*0002*/ 	.short	(.L_25 - .L_24)
.L_24:
        /*0004*/ 	.word	0x00000082


	//----- nvinfo : EIATTR_KPARAM_INFO
	.align		4
.L_25:
        /*0008*/ 	.byte	0x04, 0x17
        /*000a*/ 	.short	(.L_27 - .L_26)
.L_26:
        /*000c*/ 	.word	0x00000000
        /*0010*/ 	.short	0x0003
        /*0012*/ 	.short	0x0010
        /*0014*/ 	.byte	0x00, 0xf5, 0x21, 0x00


	//----- nvinfo : EIATTR_KPARAM_INFO
	.align		4
.L_27:
        /*0018*/ 	.byte	0x04, 0x17
        /*001a*/ 	.short	(.L_29 - .L_28)
.L_28:
        /*001c*/ 	.word	0x00000000
        /*0020*/ 	.short	0x0002
        /*0022*/ 	.short	0x000c
        /*0024*/ 	.byte	0x00, 0xf0, 0x11, 0x00


	//----- nvinfo : EIATTR_KPARAM_INFO
	.align		4
.L_29:
        /*0028*/ 	.byte	0x04, 0x17
        /*002a*/ 	.short	(.L_31 - .L_30)
.L_30:
        /*002c*/ 	.word	0x00000000
        /*0030*/ 	.short	0x0001
        /*0032*/ 	.short	0x0008
        /*0034*/ 	.byte	0x00, 0xf0, 0x05, 0x00


	//----- nvinfo : EIATTR_KPARAM_INFO
	.align		4
.L_31:
        /*0038*/ 	.byte	0x04, 0x17
        /*003a*/ 	.short	(.L_33 - .L_32)
.L_32:
        /*003c*/ 	.word	0x00000000
        /*0040*/ 	.short	0x0000
        /*0042*/ 	.short	0x0000
        /*0044*/ 	.byte	0x00, 0xf5, 0x21, 0x00


	//----- nvinfo : EIATTR_SPARSE_MMA_MASK
	.align		4
.L_33:
        /*0048*/ 	.byte	0x03, 0x50
        /*004a*/ 	.short	0x0000


	//----- nvinfo : EIATTR_MAXREG_COUNT
	.align		4
        /*004c*/ 	.byte	0x03, 0x1b
        /*004e*/ 	.short	0x00ff


	//----- nvinfo : EIATTR_MERCURY_ISA_VERSION
	.align		4
        /*0050*/ 	.byte	0x03, 0x5f
        /*0052*/ 	.short	0x0101


	//----- nvinfo : EIATTR_VRC_CTA_INIT_COUNT
	.align		4
        /*0054*/ 	.byte	0x02, 0x4a
	.zero		1
	.zero		1


	//----- nvinfo : EIATTR_EXIT_INSTR_OFFSETS
	.align		4
        /*0058*/ 	.byte	0x04, 0x1c
        /*005a*/ 	.short	(.L_35 - .L_34)


	//   ....[0]....
.L_34:
        /*005c*/ 	.word	0x00000010


	//----- nvinfo : EIATTR_CBANK_PARAM_SIZE
	.align		4
.L_35:
        /*0060*/ 	.byte	0x03, 0x19
        /*0062*/ 	.short	0x0018


	//----- nvinfo : EIATTR_PARAM_CBANK
	.align		4
        /*0064*/ 	.byte	0x04, 0x0a
        /*0066*/ 	.short	(.L_37 - .L_36)
	.align		4
.L_36:
        /*0068*/ 	.word	index@(.nv.constant0._Z25kernel_4pass_pss_stridingPjhjS_)
        /*006c*/ 	.short	0x0380
        /*006e*/ 	.short	0x0018


	//----- nvinfo : EIATTR_SW_WAR
	.align		4
.L_37:
        /*0070*/ 	.byte	0x04, 0x36
        /*0072*/ 	.short	(.L_39 - .L_38)
.L_38:
        /*0074*/ 	.word	0x00000008
.L_39:


//--------------------- .nv.info._Z27kernel_4pass_pss_monolithicPjhjS_ --------------------------
	.section	.nv.info._Z27kernel_4pass_pss_monolithicPjhjS_,"",@"SHT_CUDA_INFO"
	.sectionflags	@""
	.align	4


	//----- nvinfo : EIATTR_CUDA_API_VERSION
	.align		4
        /*0000*/ 	.byte	0x04, 0x37
        /*0002*/ 	.short	(.L_41 - .L_40)
.L_40:
        /*0004*/ 	.word	0x00000082


	//----- nvinfo : EIATTR_KPARAM_INFO
	.align		4
.L_41:
        /*0008*/ 	.byte	0x04, 0x17
        /*000a*/ 	.short	(.L_43 - .L_42)
.L_42:
        /*000c*/ 	.word	0x00000000
        /*0010*/ 	.short	0x0003
        /*0012*/ 	.short	0x0010
        /*0014*/ 	.byte	0x00, 0xf5, 0x21, 0x00


	//----- nvinfo : EIATTR_KPARAM_INFO
	.align		4
.L_43:
        /*0018*/ 	.byte	0x04, 0x17
        /*001a*/ 	.short	(.L_45 - .L_44)
.L_44:
        /*001c*/ 	.word	0x00000000
        /*0020*/ 	.short	0x0002
        /*0022*/ 	.short	0x000c
        /*0024*/ 	.byte	0x00, 0xf0, 0x11, 0x00


	//----- nvinfo : EIATTR_KPARAM_INFO
	.align		4
.L_45:
        /*0028*/ 	.byte	0x04, 0x17
        /*002a*/ 	.short	(.L_47 - .L_46)
.L_46:
        /*002c*/ 	.word	0x00000000
        /*0030*/ 	.short	0x0001
        /*0032*/ 	.short	0x0008
        /*0034*/ 	.byte	0x00, 0xf0, 0x05, 0x00


	//----- nvinfo : EIATTR_KPARAM_INFO
	.align		4
.L_47:
        /*0038*/ 	.byte	0x04, 0x17
        /*003a*/ 	.short	(.L_49 - .L_48)
.L_48:
        /*003c*/ 	.word	0x00000000
        /*0040*/ 	.short	0x0000
        /*0042*/ 	.short	0x0000
        /*0044*/ 	.byte	0x00, 0xf5, 0x21, 0x00


	//----- nvinfo : EIATTR_SPARSE_MMA_MASK
	.align		4
.L_49:
        /*0048*/ 	.byte	0x03, 0x50
        /*004a*/ 	.short	0x0000


	//----- nvinfo : EIATTR_MAXREG_COUNT
	.align		4
        /*004c*/ 	.byte	0x03, 0x1b
        /*004e*/ 	.short	0x00ff


	//----- nvinfo : EIATTR_MERCURY_ISA_VERSION
	.align		4
        /*0050*/ 	.byte	0x03, 0x5f
        /*0052*/ 	.short	0x0101


	//----- nvinfo : EIATTR_VRC_CTA_INIT_COUNT
	.align		4
        /*0054*/ 	.byte	0x02, 0x4a
	.zero		1
	.zero		1


	//----- nvinfo : EIATTR_EXIT_INSTR_OFFSETS
	.align		4
        /*0058*/ 	.byte	0x04, 0x1c
        /*005a*/ 	.short	(.L_51 - .L_50)


	//   ....[0]....
.L_50:
        /*005c*/ 	.word	0x00000010


	//----- nvinfo : EIATTR_CBANK_PARAM_SIZE
	.align		4
.L_51:
        /*0060*/ 	.byte	0x03, 0x19
        /*0062*/ 	.short	0x0018


	//----- nvinfo : EIATTR_PARAM_CBANK
	.align		4
        /*0064*/ 	.byte	0x04, 0x0a
        /*0066*/ 	.short	(.L_53 - .L_52)
	.align		4
.L_52:
        /*0068*/ 	.word	index@(.nv.constant0._Z27kernel_4pass_pss_monolithicPjhjS_)
        /*006c*/ 	.short	0x0380
        /*006e*/ 	.short	0x0018


	//----- nvinfo : EIATTR_SW_WAR
	.align		4
.L_53:
        /*0070*/ 	.byte	0x04, 0x36
        /*0072*/ 	.short	(.L_55 - .L_54)
.L_54:
        /*0074*/ 	.word	0x00000008
.L_55:


//--------------------- .nv.info._Z26kernel_4pass_popc_stridingPhPjP6iovRowjj --------------------------
	.section	.nv.info._Z26kernel_4pass_popc_stridingPhPjP6iovRowjj,"",@"SHT_CUDA_INFO"
	.sectionflags	@""
	.align	4


	//----- nvinfo : EIATTR_CUDA_API_VERSION
	.align		4
        /*0000*/ 	.byte	0x04, 0x37
        /*0002*/ 	.short	(.L_57 - .L_56)
.L_56:
        /*0004*/ 	.word	0x00000082


	//----- nvinfo : EIATTR_KPARAM_INFO
	.align		4
.L_57:
        /*0008*/ 	.byte	0x04, 0x17
        /*000a*/ 	.short	(.L_59 - .L_58)
.L_58:
        /*000c*/ 	.word	0x00000000
        /*0010*/ 	.short	0x0004
        /*0012*/ 	.short	0x001c
        /*0014*/ 	.byte	0x00, 0xf0, 0x11, 0x00


	//----- nvinfo : EIATTR_KPARAM_INFO
	.align		4
.L_59:
        /*0018*/ 	.byte	0x04, 0x17
        /*001a*/ 	.short	(.L_61 - .L_60)
.L_60:
        /*001c*/ 	.word	0x00000000
        /*0020*/ 	.short	0x0003
        /*0022*/ 	.short	0x0018
        /*0024*/ 	.byte	0x00, 0xf0, 0x11, 0x00


	//----- nvinfo : EIATTR_KPARAM_INFO
	.align		4
.L_61:
        /*0028*/ 	.byte	0x04, 0x17
        /*002a*/ 	.short	(.L_63 - .L_62)
.L_62:
        /*002c*/ 	.word	0x00000000
        /*0030*/ 	.short	0x0002
        /*0032*/ 	.short	0x0010
        /*0034*/ 	.byte	0x00, 0xf5, 0x21, 0x00


	//----- nvinfo : EIATTR_KPARAM_INFO
	.align		4
.L_63:
        /*0038*/ 	.byte	0x04, 0x17
        /*003a*/ 	.short	(.L_65 - .L_64)
.L_64:
        /*003c*/ 	.word	0x00000000
        /*0040*/ 	.short	0x0001
        /*0042*/ 	.short	0x0008
        /*0044*/ 	.byte	0x00, 0xf5, 0x21, 0x00


	//----- nvinfo : EIATTR_KPARAM_INFO
	.align		4
.L_65:
        /*0048*/ 	.byte	0x04, 0x17
        /*004a*/ 	.short	(.L_67 - .L_66)
.L_66:
        /*004c*/ 	.word	0x00000000
        /*0050*/ 	.short	0x0000
        /*0052*/ 	.short	0x0000
        /*0054*/ 	.byte	0x00, 0xf5, 0x21, 0x00


	//----- nvinfo : EIATTR_SPARSE_MMA_MASK
	.align		4
.L_67:
        /*0058*/ 	.byte	0x03, 0x50
        /*005a*/ 	.short	0x0000


	//----- nvinfo : EIATTR_MAXREG_COUNT
	.align		4
        /*005c*/ 	.byte	0x03, 0x1b
        /*005e*/ 	.short	0x00ff


	//----- nvinfo : EIATTR_MERCURY_ISA_VERSION
	.align		4
        /*0060*/ 	.byte	0x03, 0x5f
        /*0062*/ 	.short	0x0101


	//----- nvinfo : EIATTR_VRC_CTA_INIT_COUNT
	.align		4
        /*0064*/ 	.byte	0x02, 0x4a
	.zero		1
	.zero		1


	//----- nvinfo : EIATTR_EXIT_INSTR_OFFSETS
	.align		4
        /*0068*/ 	.byte	0x04, 0x1c
        /*006a*/ 	.short	(.L_69 - .L_68)


	//   ....[0]....
.L_68:
        /*006c*/ 	.word	0x00000070


	//   ....[1]....
        /*0070*/ 	.word	0x00000190


	//   ....[2]....
        /*0074*/ 	.word	0x00000da0


	//----- nvinfo : EIATTR_CRS_STACK_SIZE
	.align		4
.L_69:
        /*0078*/ 	.byte	0x04, 0x1e
        /*007a*/ 	.short	(.L_71 - .L_70)
.L_70:
        /*007c*/ 	.word	0x00000000


	//----- nvinfo : EIATTR_CBANK_PARAM_SIZE
	.align		4
.L_71:
        /*0080*/ 	.byte	0x03, 0x19
        /*0082*/ 	.short	0x0020


	//----- nvinfo : EIATTR_PARAM_CBANK
	.align		4
        /*0084*/ 	.byte	0x04, 0x0a
        /*0086*/ 	.short	(.L_73 - .L_72)
	.align		4
.L_72:
        /*0088*/ 	.word	index@(.nv.constant0._Z26kernel_4pass_popc_stridingPhPjP6iovRowjj)
        /*008c*/ 	.short	0x0380
        /*008e*/ 	.short	0x0020


	//----- nvinfo : EIATTR_SW_WAR
	.align		4
.L_73:
        /*0090*/ 	.byte	0x04, 0x36
        /*0092*/ 	.short	(.L_75 - .L_74)
.L_74:
        /*0094*/ 	.word	0x00000008
.L_75:


//--------------------- .nv.info._Z28kernel_4pass_popc_monolithicPhPjP6iovRowjj --------------------------
	.section	.nv.info._Z28kernel_4pass_popc_monolithicPhPjP6iovRowjj,"",@"SHT_CUDA_INFO"
	.sectionflags	@""
	.align	4


	//----- nvinfo : EIATTR_CUDA_API_VERSION
	.align		4
        /*0000*/ 	.byte	0x04, 0x37
        /*0002*/ 	.short	(.L_77 - .L_76)
.L_76:
        /*0004*/ 	.word	0x00000082


	//----- nvinfo : EIATTR_KPARAM_INFO
	.align		4
.L_77:
        /*0008*/ 	.byte	0x04, 0x17
        /*000a*/ 	.short	(.L_79 - .L_78)
.L_78:
        /*000c*/ 	.word	0x00000000
        /*0010*/ 	.short	0x0004
        /*0012*/ 	.short	0x001c
        /*0014*/ 	.byte	0x00, 0xf0, 0x11, 0x00


	//----- nvinfo : EIATTR_KPARAM_INFO
	.align		4
.L_79:
        /*0018*/ 	.byte	0x04, 0x17
        /*001a*/ 	.short	(.L_81 - .L_80)
.L_80:
        /*001c*/ 	.word	0x00000000
        /*0020*/ 	.short	0x0003
        /*0022*/ 	.short	0x0018
        /*0024*/ 	.byte	0x00, 0xf0, 0x11, 0x00


	//----- nvinfo : EIATTR_KPARAM_INFO
	.align		4
.L_81:
        /*0028*/ 	.byte	0x04, 0x17
        /*002a*/ 	.short	(.L_83 - .L_82)
.L_82:
        /*002c*/ 	.word	0x00000000
        /*0030*/ 	.short	0x0002
        /*0032*/ 	.short	0x0010
        /*0034*/ 	.byte	0x00, 0xf5, 0x21, 0x00


	//----- nvinfo : EIATTR_KPARAM_INFO
	.align		4
.L_83:
        /*0038*/ 	.byte	0x04, 0x17
        /*003a*/ 	.short	(.L_85 - .L_84)
.L_84:
        /*003c*/ 	.word	0x00000000
        /*0040*/ 	.short	0x0001
        /*0042*/ 	.short	0x0008
        /*0044*/ 	.byte	0x00, 0xf5, 0x21, 0x00


	//----- nvinfo : EIATTR_KPARAM_INFO
	.align		4
.L_85:
        /*0048*/ 	.byte	0x04, 0x17
        /*004a*/ 	.short	(.L_87 - .L_86)
.L_86:
        /*004c*/ 	.word	0x00000000
        /*0050*/ 	.short	0x0000
        /*0052*/ 	.short	0x0000
        /*0054*/ 	.byte	0x00, 0xf5, 0x21, 0x00


	//----- nvinfo : EIATTR_SPARSE_MMA_MASK
	.align		4
.L_87:
        /*0058*/ 	.byte	0x03, 0x50
        /*005a*/ 	.short	0x0000


	//----- nvinfo : EIATTR_MAXREG_COUNT
	.align		4
        /*005c*/ 	.byte	0x03, 0x1b
        /*005e*/ 	.short	0x00ff


	//----- nvinfo : EIATTR_MERCURY_ISA_VERSION
	.align		4
        /*0060*/ 	.byte	0x03, 0x5f
        /*0062*/ 	.short	0x0101


	//----- nvinfo : EIATTR_VRC_CTA_INIT_COUNT
	.align		4
        /*0064*/ 	.byte	0x02, 0x4a
	.zero		1
	.zero		1


	//----- nvinfo : EIATTR_EXIT_INSTR_OFFSETS
	.align		4
        /*0068*/ 	.byte	0x04, 0x1c
        /*006a*/ 	.short	(.L_89 - .L_88)


	//   ....[0]....
.L_88:
        /*006c*/ 	.word	0x00000070


	//   ....[1]....
        /*0070*/ 	.word	0x00000bd0


	//----- nvinfo : EIATTR_CBANK_PARAM_SIZE
	.align		4
.L_89:
        /*0074*/ 	.byte	0x03, 0x19
        /*0076*/ 	.short	0x0020


	//----- nvinfo : EIATTR_PARAM_CBANK
	.align		4
        /*0078*/ 	.byte	0x04, 0x0a
        /*007a*/ 	.short	(.L_91 - .L_90)
	.align		4
.L_90:
        /*007c*/ 	.word	index@(.nv.constant0._Z28kernel_4pass_popc_monolithicPhPjP6iovRowjj)
        /*0080*/ 	.short	0x0380
        /*0082*/ 	.short	0x0020


	//----- nvinfo : EIATTR_SW_WAR
	.align		4
.L_91:
        /*0084*/ 	.byte	0x04, 0x36
        /*0086*/ 	.short	(.L_93 - .L_92)
.L_92:
        /*0088*/ 	.word	0x00000008
.L_93:


//--------------------- .nv.callgraph             --------------------------
	.section	.nv.callgraph,"",@"SHT_CUDA_CALLGRAPH"
	.align	4
	.sectionentsize	8
	.align		4
        /*0000*/ 	.word	0x00000000
	.align		4
        /*0004*/ 	.word	0xffffffff
	.align		4
        /*0008*/ 	.word	0x00000000
	.align		4
        /*000c*/ 	.word	0xfffffffe
	.align		4
        /*0010*/ 	.word	0x00000000
	.align		4
        /*0014*/ 	.word	0xfffffffd
	.align		4
        /*0018*/ 	.word	0x00000000
	.align		4
        /*001c*/ 	.word	0xfffffffc


//--------------------- .text._Z25kernel_4pass_pss_stridingPjhjS_ --------------------------
	.section	.text._Z25kernel_4pass_pss_stridingPjhjS_,"ax",@progbits
	.align	128
        .global         _Z25kernel_4pass_pss_stridingPjhjS_
        .type           _Z25kernel_4pass_pss_stridingPjhjS_,@function
        .size           _Z25kernel_4pass_pss_stridingPjhjS_,(.L_x_18 - _Z25kernel_4pass_pss_stridingPjhjS_)
        .other          _Z25kernel_4pass_pss_stridingPjhjS_,@"STO_CUDA_ENTRY STV_DEFAULT"
_Z25kernel_4pass_pss_stridingPjhjS_:
.text._Z25kernel_4pass_pss_stridingPjhjS_:
[----:B------:R-:W-:Y:S01]  /*0000*/  LDC R1, c[0x0][0x37c] ;  /* 0x0000df00ff017b82 */ /* 0x000fe20000000800 */
[----:B------:R-:W-:Y:S05]  /*0010*/  EXIT ;  /* 0x000000000000794d */ /* 0x000fea0003800000 */
.L_x_0:
[----:B------:R-:W-:-:S00]  /*0020*/  BRA `(.L_x_0) ;  /* 0xfffffffc00fc7947 */ /* 0x000fc0000383ffff */
[----:B------:R-:W-:-:S00]  /*0030*/  NOP ;  /* 0x0000000000007918 */ /* 0x000fc00000000000 */
        /* <DEDUP_REMOVED lines=12> */
.L_x_18:


//--------------------- .text._Z27kernel_4pass_pss_monolithicPjhjS_ --------------------------
	.section	.text._Z27kernel_4pass_pss_monolithicPjhjS_,"ax",@progbits
	.align	128
        .global         _Z27kernel_4pass_pss_monolithicPjhjS_
        .type           _Z27kernel_4pass_pss_monolithicPjhjS_,@function
        .size           _Z27kernel_4pass_pss_monolithicPjhjS_,(.L_x_19 - _Z27kernel_4pass_pss_monolithicPjhjS_)
        .other          _Z27kernel_4pass_pss_monolithicPjhjS_,@"STO_CUDA_ENTRY STV_DEFAULT"
_Z27kernel_4pass_pss_monolithicPjhjS_:
.text._Z27kernel_4pass_pss_monolithicPjhjS_:
[----:B------:R-:W-:Y:S01]  /*0000*/  LDC R1, c[0x0][0x37c] ;  /* 0x0000df00ff017b82 */ /* 0x000fe20000000800 */
[----:B------:R-:W-:Y:S05]  /*0010*/  EXIT ;  /* 0x000000000000794d */ /* 0x000fea0003800000 */
.L_x_1:
        /* <DEDUP_REMOVED lines=14> */
.L_x_19:


//--------------------- .text._Z26kernel_4pass_popc_stridingPhPjP6iovRowjj --------------------------
	.section	.text._Z26kernel_4pass_popc_stridingPhPjP6iovRowjj,"ax",@progbits
	.align	128
        .global         _Z26kernel_4pass_popc_stridingPhPjP6iovRowjj
        .type           _Z26kernel_4pass_popc_stridingPhPjP6iovRowjj,@function
        .size           _Z26kernel_4pass_popc_stridingPhPjP6iovRowjj,(.L_x_20 - _Z26kernel_4pass_popc_stridingPhPjP6iovRowjj)
        .other          _Z26kernel_4pass_popc_stridingPhPjP6iovRowjj,@"STO_CUDA_ENTRY STV_DEFAULT"
_Z26kernel_4pass_popc_stridingPhPjP6iovRowjj:
.text._Z26kernel_4pass_popc_stridingPhPjP6iovRowjj:
[----:B------:R-:W-:Y:S01]  /*0000*/  LDC R1, c[0x0][0x37c] ;  /* 0x0000df00ff017b82 */ /* 0x000fe20000000800 */
[----:B------:R-:W0:Y:S07]  /*0010*/  S2R R0, SR_TID.X ;  /* 0x0000000000007919 */ /* 0x000e2e0000002100 */
[----:B------:R-:W0:Y:S01]  /*0020*/  S2UR UR4, SR_CTAID.X ;  /* 0x00000000000479c3 */ /* 0x000e220000002500 */
[----:B------:R-:W1:Y:S07]  /*0030*/  LDCU UR5, c[0x0][0x39c] ;  /* 0x00007380ff0577ac */ /* 0x000e6e0008000800 */
[----:B------:R-:W0:Y:S02]  /*0040*/  LDC R3, c[0x0][0x360] ;  /* 0x0000d800ff037b82 */ /* 0x000e240000000800 */
[----:B0-----:R-:W-:-:S05]  /*0050*/  IMAD R0, R3, UR4, R0 ;  /* 0x0000000403007c24 */ /* 0x001fca000f8e0200 */
[----:B-1----:R-:W-:-:S13]  /*0060*/  ISETP.GE.U32.AND P0, PT, R0, UR5, PT ;  /* 0x0000000500007c0c */ /* 0x002fda000bf06070 */
[----:B------:R-:W-:Y:S05]  /*0070*/  @P0 EXIT ;  /* 0x000000000000094d */ /* 0x000fea0003800000 */
[----:B------:R-:W0:Y:S01]  /*0080*/  LDC R5, c[0x0][0x398] ;  /* 0x0000e600ff057b82 */ /* 0x000e220000000800 */
[----:B------:R-:W1:Y:S01]  /*0090*/  LDCU UR4, c[0x0][0x370] ;  /* 0x00006e00ff0477ac */ /* 0x000e620008000800 */
[----:B------:R-:W2:Y:S01]  /*00a0*/  LDCU.64 UR6, c[0x0][0x358] ;  /* 0x00006b00ff0677ac */ /* 0x000ea20008000a00 */
[----:B-1----:R-:W-:Y:S01]  /*00b0*/  IMAD R3, R3, UR4, RZ ;  /* 0x0000000403037c24 */ /* 0x002fe2000f8e02ff */
[----:B0-----:R-:W-:Y:S02]  /*00c0*/  ISETP.GT.U32.AND P0, PT, R5, 0x1f, PT ;  /* 0x0000001f0500780c */ /* 0x001fe40003f04070 */
[----:B------:R-:W-:-:S11]  /*00d0*/  SHF.R.U32.HI R5, RZ, 0x5, R5 ;  /* 0x00000005ff057819 */ /* 0x000fd60000011605 */
[----:B--2---:R-:W-:Y:S05]  /*00e0*/  @P0 BRA `(.L_x_2) ;  /* 0x00000000002c0947 */ /* 0x004fea0003800000 */
[----:B------:R-:W0:Y:S08]  /*00f0*/  LDC.64 R8, c[0x0][0x388] ;  /* 0x0000e200ff087b82 */ /* 0x000e300000000a00 */
[----:B------:R-:W1:Y:S02]  /*0100*/  LDC.64 R10, c[0x0][0x390] ;  /* 0x0000e400ff0a7b82 */ /* 0x000e640000000a00 */
.L_x_3:
[----:B0-----:R-:W-:-:S04]  /*0110*/  IMAD.WIDE.U32 R4, R0, 0x4, R8 ;  /* 0x0000000400047825 */ /* 0x001fc800078e0008 */
[----:B-1----:R-:W-:Y:S01]  /*0120*/  IMAD.WIDE.U32 R6, R0, 0x8, R10 ;  /* 0x0000000800067825 */ /* 0x002fe200078e000a */
[----:B------:R-:W-:Y:S04]  /*0130*/  STG.E desc[UR6][R4.64], RZ ;  /* 0x000000ff04007986 */ /* 0x000fe8000c101906 */
[----:B------:R0:W-:Y:S04]  /*0140*/  STG.E desc[UR6][R6.64], R0 ;  /* 0x0000000006007986 */ /* 0x0001e8000c101906 */
[----:B------:R2:W-:Y:S01]  /*0150*/  STG.E desc[UR6][R6.64+0x4], RZ ;  /* 0x000004ff06007986 */ /* 0x0005e2000c101906 */
[----:B0-----:R-:W-:-:S04]  /*0160*/  IADD3 R0, PT, PT, R3, R0, RZ ;  /* 0x0000000003007210 */ /* 0x001fc80007ffe0ff */
[----:B------:R-:W-:-:S13]  /*0170*/  ISETP.GE.U32.AND P0, PT, R0, UR5, PT ;  /* 0x0000000500007c0c */ /* 0x000fda000bf06070 */
[----:B--2---:R-:W-:Y:S05]  /*0180*/  @!P0 BRA `(.L_x_3) ;  /* 0xfffffffc00e08947 */ /* 0x004fea000383ffff */
[----:B------:R-:W-:Y:S05]  /*0190*/  EXIT ;  /* 0x000000000000794d */ /* 0x000fea0003800000 */
.L_x_2:
[C---:B------:R-:W-:Y:S01]  /*01a0*/  LOP3.LUT R2, R5.reuse, 0xf, RZ, 0xc0, !PT ;  /* 0x0000000f05027812 */ /* 0x040fe200078ec0ff */
[C---:B------:R-:W-:Y:S01]  /*01b0*/  VIADD R6, R5.reuse, 0xffffffff ;  /* 0xffffffff05067836 */ /* 0x040fe20000000000 */
[C---:B------:R-:W-:Y:S02]  /*01c0*/  LOP3.LUT R4, R5.reuse, 0x7, RZ, 0xc0, !PT ;  /* 0x0000000705047812 */ /* 0x040fe400078ec0ff */
[----:B------:R-:W-:Y:S02]  /*01d0*/  IADD3 R2, PT, PT, R2, -0x1, RZ ;  /* 0xffffffff02027810 */ /* 0x000fe40007ffe0ff */
[----:B------:R-:W-:Y:S01]  /*01e0*/  ISETP.GE.U32.AND P2, PT, R6, 0xf, PT ;  /* 0x0000000f0600780c */ /* 0x000fe20003f46070 */
[----:B------:R-:W-:Y:S01]  /*01f0*/  VIADD R4, R4, 0xffffffff ;  /* 0xffffffff04047836 */ /* 0x000fe20000000000 */
[----:B------:R-:W-:Y:S02]  /*0200*/  ISETP.GE.U32.AND P1, PT, R2, 0x7, PT ;  /* 0x000000070200780c */ /* 0x000fe40003f26070 */
[----:B------:R-:W-:-:S02]  /*0210*/  LOP3.LUT R2, R5, 0x7fffff0, RZ, 0xc0, !PT ;  /* 0x07fffff005027812 */ /* 0x000fc400078ec0ff */
[----:B------:R-:W-:Y:S02]  /*0220*/  ISETP.GE.U32.AND P0, PT, R4, 0x3, PT ;  /* 0x000000030400780c */ /* 0x000fe40003f06070 */
[----:B------:R-:W-:Y:S02]  /*0230*/  LOP3.LUT R4, R5, 0x3, RZ, 0xc0, !PT ;  /* 0x0000000305047812 */ /* 0x000fe400078ec0ff */
[----:B------:R-:W-:-:S09]  /*0240*/  IADD3 R6, PT, PT, -R2, RZ, RZ ;  /* 0x000000ff02067210 */ /* 0x000fd20007ffe1ff */
.L_x_9:
[----:B------:R-:W-:Y:S02]  /*0250*/  HFMA2 R20, -RZ, RZ, 0, 0 ;  /* 0x00000000ff147431 */ /* 0x000fe400000001ff */
[----:B------:R-:W-:Y:S02]  /*0260*/  IMAD R7, R5, R0, RZ ;  /* 0x0000000005077224 */ /* 0x000fe400078e02ff */
[----:B------:R-:W-:Y:S01]  /*0270*/  IMAD.MOV.U32 R22, RZ, RZ, RZ ;  /* 0x000000ffff167224 */ /* 0x000fe200078e00ff */
[----:B------:R-:W-:Y:S06]  /*0280*/  @!P2 BRA `(.L_x_4) ;  /* 0x000000040040a947 */ /* 0x000fec0003800000 */
[----:B------:R-:W-:Y:S01]  /*0290*/  VIADD R9, R7, 0x7 ;  /* 0x0000000707097836 */ /* 0x000fe20000000000 */
[----:B------:R-:W-:Y:S01]  /*02a0*/  MOV R20, RZ ;  /* 0x000000ff00147202 */ /* 0x000fe20000000f00 */
[----:B------:R-:W-:-:S07]  /*02b0*/  IMAD.MOV.U32 R8, RZ, RZ, R6 ;  /* 0x000000ffff087224 */ /* 0x000fce00078e0006 */
.L_x_5:
[----:B------:R-:W0:Y:S01]  /*02c0*/  LDC.64 R12, c[0x0][0x380] ;  /* 0x0000e000ff0c7b82 */ /* 0x000e220000000a00 */
[C---:B------:R-:W-:Y:S01]  /*02d0*/  IADD3 R15, PT, PT, R9.reuse, -0x7, RZ ;  /* 0xfffffff9090f7810 */ /* 0x040fe20007ffe0ff */
[----:B------:R-:W-:-:S04]  /*02e0*/  VIADD R17, R9, 0xfffffffa ;  /* 0xfffffffa09117836 */ /* 0x000fc80000000000 */
[----:B0-----:R-:W-:-:S04]  /*02f0*/  IMAD.WIDE.U32 R14, R15, 0x4, R12 ;  /* 0x000000040f0e7825 */ /* 0x001fc800078e000c */
[--C-:B------:R-:W-:Y:S01]  /*0300*/  IMAD.WIDE.U32 R16, R17, 0x4, R12.reuse ;  /* 0x0000000411107825 */ /* 0x100fe200078e000c */
[----:B------:R0:W2:Y:S04]  /*0310*/  LDG.E R11, desc[UR6][R14.64] ;  /* 0x000000060e0b7981 */ /* 0x0000a8000c1e1900 */
[----:B------:R1:W3:Y:S01]  /*0320*/  LDG.E R19, desc[UR6][R16.64] ;  /* 0x0000000610137981 */ /* 0x0002e2000c1e1900 */
[C---:B------:R-:W-:Y:S01]  /*0330*/  VIADD R21, R9.reuse, 0xfffffffe ;  /* 0xfffffffe09157836 */ /* 0x040fe20000000000 */
[C---:B------:R-:W-:Y:S01]  /*0340*/  IADD3 R23, PT, PT, R9.reuse, -0x3, RZ ;  /* 0xfffffffd09177810 */ /* 0x040fe20007ffe0ff */
[C---:B------:R-:W-:Y:S01]  /*0350*/  VIADD R25, R9.reuse, 0xfffffffc ;  /* 0xfffffffc09197836 */ /* 0x040fe20000000000 */
[----:B------:R-:W-:Y:S01]  /*0360*/  IADD3 R27, PT, PT, R9, -0x5, RZ ;  /* 0xfffffffb091b7810 */ /* 0x000fe20007ffe0ff */
[----:B0-----:R-:W-:Y:S01]  /*0370*/  IMAD.WIDE.U32 R14, R21, 0x4, R12 ;  /* 0x00000004150e7825 */ /* 0x001fe200078e000c */
[----:B------:R-:W-:-:S03]  /*0380*/  IADD3 R29, PT, PT, R9, -0x1, RZ ;  /* 0xffffffff091d7810 */ /* 0x000fc60007ffe0ff */
[--C-:B------:R-:W-:Y:S01]  /*0390*/  IMAD.WIDE.U32 R22, R23, 0x4, R12.reuse ;  /* 0x0000000417167825 */ /* 0x100fe200078e000c */
[----:B------:R0:W4:Y:S03]  /*03a0*/  LDG.E R28, desc[UR6][R14.64] ;  /* 0x000000060e1c7981 */ /* 0x000126000c1e1900 */
[----:B------:R-:W-:Y:S02]  /*03b0*/  VIADD R21, R9, 0x1 ;  /* 0x0000000109157836 */ /* 0x000fe40000000000 */
[----:B------:R-:W-:-:S04]  /*03c0*/  IMAD.WIDE.U32 R26, R27, 0x4, R12 ;  /* 0x000000041b1a7825 */ /* 0x000fc800078e000c */
[--C-:B------:R-:W-:Y:S01]  /*03d0*/  IMAD.WIDE.U32 R24, R25, 0x4, R12.reuse ;  /* 0x0000000419187825 */ /* 0x100fe200078e000c */
[----:B------:R-:W5:Y:S03]  /*03e0*/  LDG.E R10, desc[UR6][R26.64] ;  /* 0x000000061a0a7981 */ /* 0x000f66000c1e1900 */
[--C-:B-1----:R-:W-:Y:S01]  /*03f0*/  IMAD.WIDE.U32 R16, R29, 0x4, R12.reuse ;  /* 0x000000041d107825 */ /* 0x102fe200078e000c */
[----:B------:R-:W4:Y:S03]  /*0400*/  LDG.E R18, desc[UR6][R24.64] ;  /* 0x0000000618127981 */ /* 0x000f26000c1e1900 */
[--C-:B0-----:R-:W-:Y:S01]  /*0410*/  IMAD.WIDE.U32 R14, R9, 0x4, R12.reuse ;  /* 0x00000004090e7825 */ /* 0x101fe200078e000c */
[----:B------:R0:W4:Y:S04]  /*0420*/  LDG.E R29, desc[UR6][R22.64] ;  /* 0x00000006161d7981 */ /* 0x000128000c1e1900 */
[----:B------:R1:W4:Y:S04]  /*0430*/  LDG.E R26, desc[UR6][R14.64] ;  /* 0x000000060e1a7981 */ /* 0x000328000c1e1900 */
[----:B------:R1:W4:Y:S01]  /*0440*/  LDG.E R27, desc[UR6][R16.64] ;  /* 0x00000006101b7981 */ /* 0x000322000c1e1900 */
[----:B0-----:R-:W-:Y:S01]  /*0450*/  IMAD.WIDE.U32 R22, R21, 0x4, R12 ;  /* 0x0000000415167825 */ /* 0x001fe200078e000c */
[----:B------:R-:W-:-:S02]  /*0460*/  IADD3 R21, PT, PT, R9, 0x2, RZ ;  /* 0x0000000209157810 */ /* 0x000fc40007ffe0ff */
[C---:B-1----:R-:W-:Y:S02]  /*0470*/  IADD3 R15, PT, PT, R9.reuse, 0x4, RZ ;  /* 0x00000004090f7810 */ /* 0x042fe40007ffe0ff */
[----:B------:R0:W4:Y:S01]  /*0480*/  LDG.E R25, desc[UR6][R22.64] ;  /* 0x0000000616197981 */ /* 0x000122000c1e1900 */
[----:B------:R-:W-:Y:S02]  /*0490*/  VIADD R17, R9, 0x3 ;  /* 0x0000000309117836 */ /* 0x000fe40000000000 */
[----:B------:R-:W-:-:S04]  /*04a0*/  IMAD.WIDE.U32 R14, R15, 0x4, R12 ;  /* 0x000000040f0e7825 */ /* 0x000fc800078e000c */
[----:B------:R-:W-:Y:S02]  /*04b0*/  IMAD.WIDE.U32 R16, R17, 0x4, R12 ;  /* 0x0000000411107825 */ /* 0x000fe400078e000c */
[----:B------:R1:W4:Y:S02]  /*04c0*/  LDG.E R14, desc[UR6][R14.64] ;  /* 0x000000060e0e7981 */ /* 0x000324000c1e1900 */
[C---:B0-----:R-:W-:Y:S01]  /*04d0*/  VIADD R23, R9.reuse, 0x5 ;  /* 0x0000000509177836 */ /* 0x041fe20000000000 */
[----:B-1----:R-:W-:Y:S01]  /*04e0*/  IADD3 R15, PT, PT, R9, 0x8, RZ ;  /* 0x00000008090f7810 */ /* 0x002fe20007ffe0ff */
[----:B--2---:R-:W-:Y:S08]  /*04f0*/  POPC R11, R11 ;  /* 0x0000000b000b7309 */ /* 0x004ff00000000000 */
[----:B---3--:R-:W0:Y:S02]  /*0500*/  POPC R19, R19 ;  /* 0x0000001300137309 */ /* 0x008e240000000000 */
[----:B0-----:R-:W-:Y:S01]  /*0510*/  IADD3 R11, PT, PT, R19, R11, R20 ;  /* 0x0000000b130b7210 */ /* 0x001fe20007ffe014 */
[--C-:B------:R-:W-:Y:S01]  /*0520*/  IMAD.WIDE.U32 R20, R21, 0x4, R12.reuse ;  /* 0x0000000415147825 */ /* 0x100fe200078e000c */
[----:B------:R0:W2:Y:S04]  /*0530*/  LDG.E R19, desc[UR6][R16.64] ;  /* 0x0000000610137981 */ /* 0x0000a8000c1e1900 */
[----:B------:R1:W3:Y:S01]  /*0540*/  LDG.E R24, desc[UR6][R20.64] ;  /* 0x0000000614187981 */ /* 0x0002e2000c1e1900 */
[----:B0-----:R-:W-:Y:S01]  /*0550*/  IMAD.WIDE.U32 R16, R23, 0x4, R12 ;  /* 0x0000000417107825 */ /* 0x001fe200078e000c */
[----:B-1----:R-:W-:-:S03]  /*0560*/  IADD3 R21, PT, PT, R9, 0x6, RZ ;  /* 0x0000000609157810 */ /* 0x002fc60007ffe0ff */
[----:B------:R-:W-:Y:S02]  /*0570*/  VIADD R23, R9, 0x7 ;  /* 0x0000000709177836 */ /* 0x000fe40000000000 */
[----:B------:R-:W3:Y:S01]  /*0580*/  LDG.E R16, desc[UR6][R16.64] ;  /* 0x0000000610107981 */ /* 0x000ee2000c1e1900 */
[----:B------:R-:W-:-:S04]  /*0590*/  IMAD.WIDE.U32 R20, R21, 0x4, R12 ;  /* 0x0000000415147825 */ /* 0x000fc800078e000c */
[--C-:B------:R-:W-:Y:S02]  /*05a0*/  IMAD.WIDE.U32 R22, R23, 0x4, R12.reuse ;  /* 0x0000000417167825 */ /* 0x100fe400078e000c */
[----:B------:R-:W3:Y:S02]  /*05b0*/  LDG.E R20, desc[UR6][R20.64] ;  /* 0x0000000614147981 */ /* 0x000ee4000c1e1900 */
[----:B------:R-:W-:Y:S02]  /*05c0*/  IMAD.WIDE.U32 R12, R15, 0x4, R12 ;  /* 0x000000040f0c7825 */ /* 0x000fe400078e000c */
[----:B------:R-:W3:Y:S04]  /*05d0*/  LDG.E R22, desc[UR6][R22.64] ;  /* 0x0000000616167981 */ /* 0x000ee8000c1e1900 */
[----:B------:R0:W3:Y:S01]  /*05e0*/  LDG.E R12, desc[UR6][R12.64] ;  /* 0x000000060c0c7981 */ /* 0x0000e2000c1e1900 */
[----:B-----5:R-:W-:Y:S08]  /*05f0*/  POPC R10, R10 ;  /* 0x0000000a000a7309 */ /* 0x020ff00000000000 */
[----:B----4-:R-:W1:Y:S08]  /*0600*/  POPC R18, R18 ;  /* 0x0000001200127309 */ /* 0x010e700000000000 */
[----:B------:R-:W-:Y:S08]  /*0610*/  POPC R29, R29 ;  /* 0x0000001d001d7309 */ /* 0x000ff00000000000 */
[----:B------:R-:W4:Y:S01]  /*0620*/  POPC R28, R28 ;  /* 0x0000001c001c7309 */ /* 0x000f220000000000 */
[----:B-1----:R-:W-:-:S07]  /*0630*/  IADD3 R10, PT, PT, R18, R10, R11 ;  /* 0x0000000a120a7210 */ /* 0x002fce0007ffe00b */
[----:B------:R-:W-:Y:S08]  /*0640*/  POPC R27, R27 ;  /* 0x0000001b001b7309 */ /* 0x000ff00000000000 */
[----:B------:R-:W1:Y:S01]  /*0650*/  POPC R26, R26 ;  /* 0x0000001a001a7309 */ /* 0x000e620000000000 */
[----:B----4-:R-:W-:-:S07]  /*0660*/  IADD3 R10, PT, PT, R28, R29, R10 ;  /* 0x0000001d1c0a7210 */ /* 0x010fce0007ffe00a */
[----:B------:R-:W-:Y:S01]  /*0670*/  POPC R25, R25 ;  /* 0x0000001900197309 */ /* 0x000fe20000000000 */
[----:B------:R-:W-:-:S07]  /*0680*/  VIADD R8, R8, 0x10 ;  /* 0x0000001008087836 */ /* 0x000fce0000000000 */
[----:B------:R-:W-:Y:S01]  /*0690*/  POPC R14, R14 ;  /* 0x0000000e000e7309 */ /* 0x000fe20000000000 */
[----:B-1----:R-:W-:Y:S02]  /*06a0*/  IADD3 R10, PT, PT, R26, R27, R10 ;  /* 0x0000001b1a0a7210 */ /* 0x002fe40007ffe00a */
[----:B------:R-:W-:Y:S02]  /*06b0*/  ISETP.NE.AND P3, PT, R8, RZ, PT ;  /* 0x000000ff0800720c */ /* 0x000fe40003f65270 */
[----:B------:R-:W-:-:S03]  /*06c0*/  IADD3 R9, PT, PT, R9, 0x10, RZ ;  /* 0x0000001009097810 */ /* 0x000fc60007ffe0ff */
[----:B--2---:R-:W-:Y:S08]  /*06d0*/  POPC R19, R19 ;  /* 0x0000001300137309 */ /* 0x004ff00000000000 */
[----:B---3--:R-:W1:Y:S08]  /*06e0*/  POPC R24, R24 ;  /* 0x0000001800187309 */ /* 0x008e700000000000 */
[----:B------:R-:W-:Y:S08]  /*06f0*/  POPC R16, R16 ;  /* 0x0000001000107309 */ /* 0x000ff00000000000 */
[----:B0-----:R-:W0:Y:S01]  /*0700*/  POPC R13, R20 ;  /* 0x00000014000d7309 */ /* 0x001e220000000000 */
[----:B-1----:R-:W-:-:S07]  /*0710*/  IADD3 R10, PT, PT, R24, R25, R10 ;  /* 0x00000019180a7210 */ /* 0x002fce0007ffe00a */
[----:B------:R-:W-:Y:S01]  /*0720*/  POPC R11, R22 ;  /* 0x00000016000b7309 */ /* 0x000fe20000000000 */
[----:B------:R-:W-:-:S07]  /*0730*/  IADD3 R10, PT, PT, R14, R19, R10 ;  /* 0x000000130e0a7210 */ /* 0x000fce0007ffe00a */
[----:B------:R-:W1:Y:S01]  /*0740*/  POPC R12, R12 ;  /* 0x0000000c000c7309 */ /* 0x000e620000000000 */
[----:B0-----:R-:W-:-:S04]  /*0750*/  IADD3 R10, PT, PT, R13, R16, R10 ;  /* 0x000000100d0a7210 */ /* 0x001fc80007ffe00a */
[----:B-1----:R-:W-:Y:S01]  /*0760*/  IADD3 R20, PT, PT, R12, R11, R10 ;  /* 0x0000000b0c147210 */ /* 0x002fe20007ffe00a */
[----:B------:R-:W-:Y:S06]  /*0770*/  @P3 BRA `(.L_x_5) ;  /* 0xfffffff800d03947 */ /* 0x000fec000383ffff */
[----:B------:R-:W-:-:S07]  /*0780*/  MOV R22, R2 ;  /* 0x0000000200167202 */ /* 0x000fce0000000f00 */
.L_x_4:
[----:B------:R-:W0:Y:S02]  /*0790*/  LDCU UR4, c[0x0][0x398] ;  /* 0x00007300ff0477ac */ /* 0x000e240008000800 */
[----:B0-----:R-:W-:-:S09]  /*07a0*/  ULOP3.LUT UP0, URZ, UR4, 0x1e0, URZ, 0xc0, !UPT ;  /* 0x000001e004ff7892 */ /* 0x001fd2000f80c0ff */
[----:B------:R-:W-:Y:S05]  /*07b0*/  BRA.U !UP0, `(.L_x_6) ;  /* 0x00000005084c7547 */ /* 0x000fea000b800000 */
[----:B------:R-:W-:Y:S01]  /*07c0*/  ULOP3.LUT UP0, URZ, UR4, 0xe0, URZ, 0xc0, !UPT ;  /* 0x000000e004ff7892 */ /* 0x000fe2000f80c0ff */
[----:B------:R-:W-:Y:S10]  /*07d0*/  @!P1 BRA `(.L_x_7) ;  /* 0x0000000000989947 */ /* 0x000ff40003800000 */
[----:B------:R-:W0:Y:S01]  /*07e0*/  LDC.64 R8, c[0x0][0x380] ;  /* 0x0000e000ff087b82 */ /* 0x000e220000000a00 */
[----:B------:R-:W-:-:S05]  /*07f0*/  IMAD.IADD R11, R7, 0x1, R22 ;  /* 0x00000001070b7824 */ /* 0x000fca00078e0216 */
[C---:B------:R-:W-:Y:S01]  /*0800*/  IADD3 R25, PT, PT, R11.reuse, 0x1, RZ ;  /* 0x000000010b197810 */ /* 0x040fe20007ffe0ff */
[C---:B------:R-:W-:Y:S01]  /*0810*/  VIADD R19, R11.reuse, 0x3 ;  /* 0x000000030b137836 */ /* 0x040fe20000000000 */
[C---:B------:R-:W-:Y:S02]  /*0820*/  IADD3 R17, PT, PT, R11.reuse, 0x2, RZ ;  /* 0x000000020b117810 */ /* 0x040fe40007ffe0ff */
[C---:B------:R-:W-:Y:S02]  /*0830*/  IADD3 R13, PT, PT, R11.reuse, 0x4, RZ ;  /* 0x000000040b0d7810 */ /* 0x040fe40007ffe0ff */
[C---:B------:R-:W-:Y:S01]  /*0840*/  IADD3 R23, PT, PT, R11.reuse, 0x5, RZ ;  /* 0x000000050b177810 */ /* 0x040fe20007ffe0ff */
[C---:B------:R-:W-:Y:S01]  /*0850*/  VIADD R27, R11.reuse, 0x6 ;  /* 0x000000060b1b7836 */ /* 0x040fe20000000000 */
[----:B------:R-:W-:Y:S01]  /*0860*/  IADD3 R29, PT, PT, R11, 0x7, RZ ;  /* 0x000000070b1d7810 */ /* 0x000fe20007ffe0ff */
[----:B0-----:R-:W-:-:S04]  /*0870*/  IMAD.WIDE.U32 R24, R25, 0x4, R8 ;  /* 0x0000000419187825 */ /* 0x001fc800078e0008 */
[--C-:B------:R-:W-:Y:S02]  /*0880*/  IMAD.WIDE.U32 R14, R11, 0x4, R8.reuse ;  /* 0x000000040b0e7825 */ /* 0x100fe400078e0008 */
[----:B------:R-:W2:Y:S02]  /*0890*/  LDG.E R24, desc[UR6][R24.64] ;  /* 0x0000000618187981 */ /* 0x000ea4000c1e1900 */
[--C-:B------:R-:W-:Y:S02]  /*08a0*/  IMAD.WIDE.U32 R16, R17, 0x4, R8.reuse ;  /* 0x0000000411107825 */ /* 0x100fe400078e0008 */
[----:B------:R0:W3:Y:S02]  /*08b0*/  LDG.E R21, desc[UR6][R14.64] ;  /* 0x000000060e157981 */ /* 0x0000e4000c1e1900 */
[--C-:B------:R-:W-:Y:S02]  /*08c0*/  IMAD.WIDE.U32 R18, R19, 0x4, R8.reuse ;  /* 0x0000000413127825 */ /* 0x100fe400078e0008 */
[----:B------:R-:W4:Y:S02]  /*08d0*/  LDG.E R16, desc[UR6][R16.64] ;  /* 0x0000000610107981 */ /* 0x000f24000c1e1900 */
[----:B------:R-:W-:-:S02]  /*08e0*/  IMAD.WIDE.U32 R10, R13, 0x4, R8 ;  /* 0x000000040d0a7825 */ /* 0x000fc400078e0008 */
[----:B------:R-:W5:Y:S02]  /*08f0*/  LDG.E R18, desc[UR6][R18.64] ;  /* 0x0000000612127981 */ /* 0x000f64000c1e1900 */
[--C-:B------:R-:W-:Y:S02]  /*0900*/  IMAD.WIDE.U32 R12, R23, 0x4, R8.reuse ;  /* 0x00000004170c7825 */ /* 0x100fe400078e0008 */
[----:B------:R-:W5:Y:S02]  /*0910*/  LDG.E R10, desc[UR6][R10.64] ;  /* 0x000000060a0a7981 */ /* 0x000f64000c1e1900 */
[--C-:B0-----:R-:W-:Y:S02]  /*0920*/  IMAD.WIDE.U32 R14, R27, 0x4, R8.reuse ;  /* 0x000000041b0e7825 */ /* 0x101fe400078e0008 */
[----:B------:R-:W5:Y:S02]  /*0930*/  LDG.E R12, desc[UR6][R12.64] ;  /* 0x000000060c0c7981 */ /* 0x000f64000c1e1900 */
[----:B------:R-:W-:-:S02]  /*0940*/  IMAD.WIDE.U32 R8, R29, 0x4, R8 ;  /* 0x000000041d087825 */ /* 0x000fc400078e0008 */
[----:B------:R-:W5:Y:S04]  /*0950*/  LDG.E R14, desc[UR6][R14.64] ;  /* 0x000000060e0e7981 */ /* 0x000f68000c1e1900 */
[----:B------:R-:W5:Y:S01]  /*0960*/  LDG.E R8, desc[UR6][R8.64] ;  /* 0x0000000608087981 */ /* 0x000f62000c1e1900 */
[----:B------:R-:W-:Y:S01]  /*0970*/  IADD3 R22, PT, PT, R22, 0x8, RZ ;  /* 0x0000000816167810 */ /* 0x000fe20007ffe0ff */
[----:B--2---:R-:W-:Y:S08]  /*0980*/  POPC R24, R24 ;  /* 0x0000001800187309 */ /* 0x004ff00000000000 */
[----:B---3--:R-:W0:Y:S08]  /*0990*/  POPC R21, R21 ;  /* 0x0000001500157309 */ /* 0x008e300000000000 */
[----:B----4-:R-:W-:Y:S08]  /*09a0*/  POPC R17, R16 ;  /* 0x0000001000117309 */ /* 0x010ff00000000000 */
[----:B-----5:R-:W1:Y:S01]  /*09b0*/  POPC R23, R18 ;  /* 0x0000001200177309 */ /* 0x020e620000000000 */
[----:B0-----:R-:W-:-:S07]  /*09c0*/  IADD3 R20, PT, PT, R24, R21, R20 ;  /* 0x0000001518147210 */ /* 0x001fce0007ffe014 */
[----:B------:R-:W-:Y:S08]  /*09d0*/  POPC R26, R10 ;  /* 0x0000000a001a7309 */ /* 0x000ff00000000000 */
[----:B------:R-:W0:Y:S01]  /*09e0*/  POPC R19, R12 ;  /* 0x0000000c00137309 */ /* 0x000e220000000000 */
[----:B-1----:R-:W-:-:S07]  /*09f0*/  IADD3 R17, PT, PT, R23, R17, R20 ;  /* 0x0000001117117210 */ /* 0x002fce0007ffe014 */
[----:B------:R-:W-:Y:S08]  /*0a00*/  POPC R28, R14 ;  /* 0x0000000e001c7309 */ /* 0x000ff00000000000 */
[----:B------:R-:W1:Y:S01]  /*0a10*/  POPC R11, R8 ;  /* 0x00000008000b7309 */ /* 0x000e620000000000 */
[----:B0-----:R-:W-:-:S04]  /*0a20*/  IADD3 R17, PT, PT, R19, R26, R17 ;  /* 0x0000001a13117210 */ /* 0x001fc80007ffe011 */
[----:B-1----:R-:W-:-:S07]  /*0a30*/  IADD3 R20, PT, PT, R11, R28, R17 ;  /* 0x0000001c0b147210 */ /* 0x002fce0007ffe011 */
.L_x_7:
[----:B------:R-:W-:Y:S05]  /*0a40*/  BRA.U !UP0, `(.L_x_6) ;  /* 0x0000000108a87547 */ /* 0x000fea000b800000 */
[----:B------:R-:W-:Y:S01]  /*0a50*/  ISETP.NE.AND P3, PT, R4, RZ, PT ;  /* 0x000000ff0400720c */ /* 0x000fe20003f65270 */
[----:B------:R-:W-:-:S12]  /*0a60*/  @!P0 BRA `(.L_x_8) ;  /* 0x0000000000508947 */ /* 0x000fd80003800000 */
[----:B------:R-:W0:Y:S01]  /*0a70*/  LDC.64 R10, c[0x0][0x380] ;  /* 0x0000e000ff0a7b82 */ /* 0x000e220000000a00 */
[----:B------:R-:W-:-:S04]  /*0a80*/  IMAD.IADD R9, R7, 0x1, R22 ;  /* 0x0000000107097824 */ /* 0x000fc800078e0216 */
[C---:B------:R-:W-:Y:S01]  /*0a90*/  VIADD R19, R9.reuse, 0x3 ;  /* 0x0000000309137836 */ /* 0x040fe20000000000 */
[C---:B------:R-:W-:Y:S02]  /*0aa0*/  IADD3 R13, PT, PT, R9.reuse, 0x1, RZ ;  /* 0x00000001090d7810 */ /* 0x040fe40007ffe0ff */
[C---:B------:R-:W-:Y:S01]  /*0ab0*/  IADD3 R17, PT, PT, R9.reuse, 0x2, RZ ;  /* 0x0000000209117810 */ /* 0x040fe20007ffe0ff */
[----:B0-----:R-:W-:-:S04]  /*0ac0*/  IMAD.WIDE.U32 R14, R9, 0x4, R10 ;  /* 0x00000004090e7825 */ /* 0x001fc800078e000a */
[--C-:B------:R-:W-:Y:S02]  /*0ad0*/  IMAD.WIDE.U32 R8, R13, 0x4, R10.reuse ;  /* 0x000000040d087825 */ /* 0x100fe400078e000a */
[----:B------:R-:W2:Y:S02]  /*0ae0*/  LDG.E R14, desc[UR6][R14.64] ;  /* 0x000000060e0e7981 */ /* 0x000ea4000c1e1900 */
[--C-:B------:R-:W-:Y:S02]  /*0af0*/  IMAD.WIDE.U32 R12, R17, 0x4, R10.reuse ;  /* 0x00000004110c7825 */ /* 0x100fe400078e000a */
[----:B------:R-:W3:Y:S02]  /*0b00*/  LDG.E R8, desc[UR6][R8.64] ;  /* 0x0000000608087981 */ /* 0x000ee4000c1e1900 */
[----:B------:R-:W-:Y:S02]  /*0b10*/  IMAD.WIDE.U32 R10, R19, 0x4, R10 ;  /* 0x00000004130a7825 */ /* 0x000fe400078e000a */
[----:B------:R-:W4:Y:S04]  /*0b20*/  LDG.E R12, desc[UR6][R12.64] ;  /* 0x000000060c0c7981 */ /* 0x000f28000c1e1900 */
[----:B------:R-:W5:Y:S01]  /*0b30*/  LDG.E R10, desc[UR6][R10.64] ;  /* 0x000000060a0a7981 */ /* 0x000f62000c1e1900 */
[----:B------:R-:W-:Y:S01]  /*0b40*/  IADD3 R22, PT, PT, R22, 0x4, RZ ;  /* 0x0000000416167810 */ /* 0x000fe20007ffe0ff */
[----:B--2---:R-:W-:Y:S08]  /*0b50*/  POPC R17, R14 ;  /* 0x0000000e00117309 */ /* 0x004ff00000000000 */
[----:B---3--:R-:W0:Y:S08]  /*0b60*/  POPC R16, R8 ;  /* 0x0000000800107309 */ /* 0x008e300000000000 */
[----:B----4-:R-:W-:Y:S08]  /*0b70*/  POPC R19, R12 ;  /* 0x0000000c00137309 */ /* 0x010ff00000000000 */
[----:B-----5:R-:W1:Y:S01]  /*0b80*/  POPC R18, R10 ;  /* 0x0000000a00127309 */ /* 0x020e620000000000 */
[----:B0-----:R-:W-:-:S04]  /*0b90*/  IADD3 R16, PT, PT, R16, R17, R20 ;  /* 0x0000001110107210 */ /* 0x001fc80007ffe014 */
[----:B-1----:R-:W-:-:S07]  /*0ba0*/  IADD3 R20, PT, PT, R18, R19, R16 ;  /* 0x0000001312147210 */ /* 0x002fce0007ffe010 */
.L_x_8:
[----:B------:R-:W-:Y:S05]  /*0bb0*/  @!P3 BRA `(.L_x_6) ;  /* 0x00000000004cb947 */ /* 0x000fea0003800000 */
[----:B------:R-:W0:Y:S01]  /*0bc0*/  LDC.64 R8, c[0x0][0x380] ;  /* 0x0000e000ff087b82 */ /* 0x000e220000000a00 */
[----:B------:R-:W-:-:S05]  /*0bd0*/  IADD3 R13, PT, PT, R7, R22, RZ ;  /* 0x00000016070d7210 */ /* 0x000fca0007ffe0ff */
[----:B0-----:R-:W-:-:S06]  /*0be0*/  IMAD.WIDE.U32 R10, R13, 0x4, R8 ;  /* 0x000000040d0a7825 */ /* 0x001fcc00078e0008 */
[----:B------:R-:W2:Y:S01]  /*0bf0*/  LDG.E R10, desc[UR6][R10.64] ;  /* 0x000000060a0a7981 */ /* 0x000ea2000c1e1900 */
[----:B------:R-:W-:Y:S01]  /*0c00*/  ISETP.NE.AND P3, PT, R4, 0x1, PT ;  /* 0x000000010400780c */ /* 0x000fe20003f65270 */
[----:B--2---:R-:W0:Y:S02]  /*0c10*/  POPC R7, R10 ;  /* 0x0000000a00077309 */ /* 0x004e240000000000 */
[----:B0-----:R-:W-:-:S10]  /*0c20*/  IMAD.IADD R20, R20, 0x1, R7 ;  /* 0x0000000114147824 */ /* 0x001fd400078e0207 */
[----:B------:R-:W-:Y:S05]  /*0c30*/  @!P3 BRA `(.L_x_6) ;  /* 0x00000000002cb947 */ /* 0x000fea0003800000 */
[----:B------:R-:W-:Y:S02]  /*0c40*/  ISETP.NE.AND P3, PT, R4, 0x2, PT ;  /* 0x000000020400780c */ /* 0x000fe40003f65270 */
[----:B------:R-:W-:-:S05]  /*0c50*/  IADD3 R11, PT, PT, R13, 0x1, RZ ;  /* 0x000000010d0b7810 */ /* 0x000fca0007ffe0ff */
[----:B------:R-:W-:-:S06]  /*0c60*/  IMAD.WIDE.U32 R10, R11, 0x4, R8 ;  /* 0x000000040b0a7825 */ /* 0x000fcc00078e0008 */
[----:B------:R-:W-:Y:S01]  /*0c70*/  @P3 IADD3 R7, PT, PT, R13, 0x2, RZ ;  /* 0x000000020d073810 */ /* 0x000fe20007ffe0ff */
[----:B------:R-:W2:Y:S04]  /*0c80*/  LDG.E R10, desc[UR6][R10.64] ;  /* 0x000000060a0a7981 */ /* 0x000ea8000c1e1900 */
[----:B------:R-:W-:-:S06]  /*0c90*/  @P3 IMAD.WIDE.U32 R8, R7, 0x4, R8 ;  /* 0x0000000407083825 */ /* 0x000fcc00078e0008 */
[----:B------:R-:W3:Y:S01]  /*0ca0*/  @P3 LDG.E R8, desc[UR6][R8.64] ;  /* 0x0000000608083981 */ /* 0x000ee2000c1e1900 */
[----:B--2---:R-:W0:Y:S08]  /*0cb0*/  POPC R7, R10 ;  /* 0x0000000a00077309 */ /* 0x004e300000000000 */
[----:B---3--:R-:W1:Y:S01]  /*0cc0*/  @P3 POPC R13, R8 ;  /* 0x00000008000d3309 */ /* 0x008e620000000000 */
[----:B0-----:R-:W-:-:S05]  /*0cd0*/  IMAD.IADD R20, R20, 0x1, R7 ;  /* 0x0000000114147824 */ /* 0x001fca00078e0207 */
[----:B-1----:R-:W-:-:S07]  /*0ce0*/  @P3 IADD3 R20, PT, PT, R20, R13, RZ ;  /* 0x0000000d14143210 */ /* 0x002fce0007ffe0ff */
.L_x_6:
[----:B------:R-:W0:Y:S01]  /*0cf0*/  LDC.64 R8, c[0x0][0x388] ;  /* 0x0000e200ff087b82 */ /* 0x000e220000000a00 */
[----:B------:R-:W1:Y:S07]  /*0d00*/  LDCU UR4, c[0x0][0x39c] ;  /* 0x00007380ff0477ac */ /* 0x000e6e0008000800 */
[----:B------:R-:W2:Y:S01]  /*0d10*/  LDC.64 R10, c[0x0][0x390] ;  /* 0x0000e400ff0a7b82 */ /* 0x000ea20000000a00 */
[----:B0-----:R-:W-:-:S05]  /*0d20*/  IMAD.WIDE.U32 R8, R0, 0x4, R8 ;  /* 0x0000000400087825 */ /* 0x001fca00078e0008 */
[----:B------:R-:W-:Y:S01]  /*0d30*/  STG.E desc[UR6][R8.64], R20 ;  /* 0x0000001408007986 */ /* 0x000fe2000c101906 */
[----:B--2---:R-:W-:-:S05]  /*0d40*/  IMAD.WIDE.U32 R10, R0, 0x8, R10 ;  /* 0x00000008000a7825 */ /* 0x004fca00078e000a */
[----:B------:R-:W-:Y:S04]  /*0d50*/  STG.E desc[UR6][R10.64+0x4], R20 ;  /* 0x000004140a007986 */ /* 0x000fe8000c101906 */
[----:B------:R0:W-:Y:S02]  /*0d60*/  STG.E desc[UR6][R10.64], R0 ;  /* 0x000000000a007986 */ /* 0x0001e4000c101906 */
[----:B0-----:R-:W-:-:S04]  /*0d70*/  IADD3 R0, PT, PT, R3, R0, RZ ;  /* 0x0000000003007210 */ /* 0x001fc80007ffe0ff */
[----:B-1----:R-:W-:-:S13]  /*0d80*/  ISETP.GE.U32.AND P3, PT, R0, UR4, PT ;  /* 0x0000000400007c0c */ /* 0x002fda000bf66070 */
[----:B------:R-:W-:Y:S05]  /*0d90*/  @!P3 BRA `(.L_x_9) ;  /* 0xfffffff4002cb947 */ /* 0x000fea000383ffff */
[----:B------:R-:W-:Y:S05]  /*0da0*/  EXIT ;  /* 0x000000000000794d */ /* 0x000fea0003800000 */
.L_x_10:
        /* <DEDUP_REMOVED lines=13> */
.L_x_20:


//--------------------- .text._Z28kernel_4pass_popc_monolithicPhPjP6iovRowjj --------------------------
	.section	.text._Z28kernel_4pass_popc_monolithicPhPjP6iovRowjj,"ax",@progbits
	.align	128
        .global         _Z28kernel_4pass_popc_monolithicPhPjP6iovRowjj
        .type           _Z28kernel_4pass_popc_monolithicPhPjP6iovRowjj,@function
        .size           _Z28kernel_4pass_popc_monolithicPhPjP6iovRowjj,(.L_x_21 - _Z28kernel_4pass_popc_monolithicPhPjP6iovRowjj)
        .other          _Z28kernel_4pass_popc_monolithicPhPjP6iovRowjj,@"STO_CUDA_ENTRY STV_DEFAULT"
_Z28kernel_4pass_popc_monolithicPhPjP6iovRowjj:
.text._Z28kernel_4pass_popc_monolithicPhPjP6iovRowjj:
        /* <DEDUP_REMOVED lines=8> */
[----:B------:R-:W0:Y:S01]  /*0080*/  LDCU UR5, c[0x0][0x398] ;  /* 0x00007300ff0577ac */ /* 0x000e220008000800 */
[----:B------:R-:W-:Y:S01]  /*0090*/  HFMA2 R19, -RZ, RZ, 0, 0 ;  /* 0x00000000ff137431 */ /* 0x000fe200000001ff */
[----:B------:R-:W1:Y:S01]  /*00a0*/  LDCU.64 UR8, c[0x0][0x358] ;  /* 0x00006b00ff0877ac */ /* 0x000e620008000a00 */
[----:B0-----:R-:W-:-:S09]  /*00b0*/  UISETP.GE.U32.AND UP0, UPT, UR5, 0x20, UPT ;  /* 0x000000200500788c */ /* 0x001fd2000bf06070 */
[----:B-1----:R-:W-:Y:S05]  /*00c0*/  BRA.U !UP0, `(.L_x_11) ;  /* 0x0000000908a47547 */ /* 0x002fea000b800000 */
[----:B------:R-:W-:Y:S01]  /*00d0*/  USHF.R.U32.HI UR5, URZ, 0x5, UR5 ;  /* 0x00000005ff057899 */ /* 0x000fe20008011605 */
[----:B------:R-:W-:-:S03]  /*00e0*/  MOV R19, RZ ;  /* 0x000000ff00137202 */ /* 0x000fc60000000f00 */
[----:B------:R-:W-:Y:S02]  /*00f0*/  UIADD3 UR4, UPT, UPT, UR5, -0x1, URZ ;  /* 0xffffffff05047890 */ /* 0x000fe4000fffe0ff */
[----:B------:R-:W-:Y:S02]  /*0100*/  ULOP3.LUT UR6, UR5, 0xf, URZ, 0xc0, !UPT ;  /* 0x0000000f05067892 */ /* 0x000fe4000f8ec0ff */
[----:B------:R-:W-:Y:S01]  /*0110*/  IMAD R16, R0, UR5, RZ ;  /* 0x0000000500107c24 */ /* 0x000fe2000f8e02ff */
[----:B------:R-:W-:Y:S02]  /*0120*/  UISETP.GE.U32.AND UP1, UPT, UR4, 0xf, UPT ;  /* 0x0000000f0400788c */ /* 0x000fe4000bf26070 */
[----:B------:R-:W-:Y:S01]  /*0130*/  UISETP.NE.AND UP0, UPT, UR6, URZ, UPT ;  /* 0x000000ff0600728c */ /* 0x000fe2000bf05270 */
[----:B------:R-:W-:-:S06]  /*0140*/  UMOV UR4, URZ ;  /* 0x000000ff00047c82 */ /* 0x000fcc0008000000 */
[----:B------:R-:W-:Y:S05]  /*0150*/  BRA.U !UP1, `(.L_x_12) ;  /* 0x0000000509407547 */ /* 0x000fea000b800000 */
[----:B------:R-:W-:Y:S01]  /*0160*/  ULOP3.LUT UR4, UR5, 0x7fffff0, URZ, 0xc0, !UPT ;  /* 0x07fffff005047892 */ /* 0x000fe2000f8ec0ff */
[----:B------:R-:W-:Y:S01]  /*0170*/  IADD3 R17, PT, PT, R16, 0x7, RZ ;  /* 0x0000000710117810 */ /* 0x000fe20007ffe0ff */
[----:B------:R-:W-:Y:S02]  /*0180*/  IMAD.MOV.U32 R19, RZ, RZ, RZ ;  /* 0x000000ffff137224 */ /* 0x000fe400078e00ff */
[----:B------:R-:W-:-:S12]  /*0190*/  UIADD3 UR7, UPT, UPT, -UR4, URZ, URZ ;  /* 0x000000ff04077290 */ /* 0x000fd8000fffe1ff */
.L_x_13:
[----:B------:R-:W0:Y:S01]  /*01a0*/  LDC.64 R2, c[0x0][0x380] ;  /* 0x0000e000ff027b82 */ /* 0x000e220000000a00 */
[C---:B------:R-:W-:Y:S01]  /*01b0*/  IADD3 R27, PT, PT, R17.reuse, -0x6, RZ ;  /* 0xfffffffa111b7810 */ /* 0x040fe20007ffe0ff */
[C---:B------:R-:W-:Y:S01]  /*01c0*/  VIADD R29, R17.reuse, 0xfffffffc ;  /* 0xfffffffc111d7836 */ /* 0x040fe20000000000 */
[C---:B------:R-:W-:Y:S02]  /*01d0*/  IADD3 R9, PT, PT, R17.reuse, -0x7, RZ ;  /* 0xfffffff911097810 */ /* 0x040fe40007ffe0ff */
[C---:B------:R-:W-:Y:S02]  /*01e0*/  IADD3 R13, PT, PT, R17.reuse, -0x5, RZ ;  /* 0xfffffffb110d7810 */ /* 0x040fe40007ffe0ff */
[C---:B------:R-:W-:Y:S02]  /*01f0*/  IADD3 R5, PT, PT, R17.reuse, -0x3, RZ ;  /* 0xfffffffd11057810 */ /* 0x040fe40007ffe0ff */
[C---:B------:R-:W-:Y:S02]  /*0200*/  IADD3 R7, PT, PT, R17.reuse, -0x2, RZ ;  /* 0xfffffffe11077810 */ /* 0x040fe40007ffe0ff */
[C---:B------:R-:W-:Y:S01]  /*0210*/  IADD3 R11, PT, PT, R17.reuse, -0x1, RZ ;  /* 0xffffffff110b7810 */ /* 0x040fe20007ffe0ff */
[----:B------:R-:W-:-:S02]  /*0220*/  VIADD R15, R17, 0x1 ;  /* 0x00000001110f7836 */ /* 0x000fc40000000000 */
[----:B0-----:R-:W-:-:S04]  /*0230*/  IMAD.WIDE.U32 R26, R27, 0x4, R2 ;  /* 0x000000041b1a7825 */ /* 0x001fc800078e0002 */
[--C-:B------:R-:W-:Y:S02]  /*0240*/  IMAD.WIDE.U32 R8, R9, 0x4, R2.reuse ;  /* 0x0000000409087825 */ /* 0x100fe400078e0002 */
[----:B------:R-:W2:Y:S02]  /*0250*/  LDG.E R26, desc[UR8][R26.64] ;  /* 0x000000081a1a7981 */ /* 0x000ea4000c1e1900 */
[--C-:B------:R-:W-:Y:S02]  /*0260*/  IMAD.WIDE.U32 R12, R13, 0x4, R2.reuse ;  /* 0x000000040d0c7825 */ /* 0x100fe400078e0002 */
[----:B------:R-:W3:Y:S02]  /*0270*/  LDG.E R18, desc[UR8][R8.64] ;  /* 0x0000000808127981 */ /* 0x000ee4000c1e1900 */
[--C-:B------:R-:W-:Y:S02]  /*0280*/  IMAD.WIDE.U32 R28, R29, 0x4, R2.reuse ;  /* 0x000000041d1c7825 */ /* 0x100fe400078e0002 */
[----:B------:R0:W4:Y:S02]  /*0290*/  LDG.E R25, desc[UR8][R12.64] ;  /* 0x000000080c197981 */ /* 0x000124000c1e1900 */
[----:B------:R-:W-:-:S02]  /*02a0*/  IMAD.WIDE.U32 R4, R5, 0x4, R2 ;  /* 0x0000000405047825 */ /* 0x000fc400078e0002 */
[----:B------:R1:W5:Y:S02]  /*02b0*/  LDG.E R24, desc[UR8][R28.64] ;  /* 0x000000081c187981 */ /* 0x000364000c1e1900 */
[--C-:B------:R-:W-:Y:S02]  /*02c0*/  IMAD.WIDE.U32 R6, R7, 0x4, R2.reuse ;  /* 0x0000000407067825 */ /* 0x100fe400078e0002 */
[----:B------:R-:W5:Y:S01]  /*02d0*/  LDG.E R23, desc[UR8][R4.64] ;  /* 0x0000000804177981 */ /* 0x000f62000c1e1900 */
[----:B0-----:R-:W-:Y:S01]  /*02e0*/  IADD3 R13, PT, PT, R17, 0x2, RZ ;  /* 0x00000002110d7810 */ /* 0x001fe20007ffe0ff */
[--C-:B------:R-:W-:Y:S02]  /*02f0*/  IMAD.WIDE.U32 R8, R11, 0x4, R2.reuse ;  /* 0x000000040b087825 */ /* 0x100fe400078e0002 */
[----:B------:R-:W5:Y:S02]  /*0300*/  LDG.E R22, desc[UR8][R6.64] ;  /* 0x0000000806167981 */ /* 0x000f64000c1e1900 */
[C-C-:B------:R-:W-:Y:S01]  /*0310*/  IMAD.WIDE.U32 R10, R17.reuse, 0x4, R2.reuse ;  /* 0x00000004110a7825 */ /* 0x140fe200078e0002 */
[C---:B-1----:R-:W-:Y:S01]  /*0320*/  IADD3 R29, PT, PT, R17.reuse, 0x3, RZ ;  /* 0x00000003111d7810 */ /* 0x042fe20007ffe0ff */
[----:B------:R0:W5:Y:S01]  /*0330*/  LDG.E R21, desc[UR8][R8.64] ;  /* 0x0000000808157981 */ /* 0x000162000c1e1900 */
[----:B------:R-:W-:Y:S01]  /*0340*/  IADD3 R28, PT, PT, R17, 0x4, RZ ;  /* 0x00000004111c7810 */ /* 0x000fe20007ffe0ff */
[----:B------:R-:W-:-:S02]  /*0350*/  IMAD.WIDE.U32 R14, R15, 0x4, R2 ;  /* 0x000000040f0e7825 */ /* 0x000fc400078e0002 */
[----:B------:R1:W5:Y:S02]  /*0360*/  LDG.E R20, desc[UR8][R10.64] ;  /* 0x000000080a147981 */ /* 0x000364000c1e1900 */
[--C-:B------:R-:W-:Y:S02]  /*0370*/  IMAD.WIDE.U32 R12, R13, 0x4, R2.reuse ;  /* 0x000000040d0c7825 */ /* 0x100fe400078e0002 */
[----:B------:R1:W5:Y:S02]  /*0380*/  LDG.E R27, desc[UR8][R14.64] ;  /* 0x000000080e1b7981 */ /* 0x000364000c1e1900 */
[----:B0-----:R-:W-:Y:S02]  /*0390*/  VIADD R9, R17, 0x5 ;  /* 0x0000000511097836 */ /* 0x001fe40000000000 */
[----:B------:R-:W-:Y:S01]  /*03a0*/  IMAD.WIDE.U32 R4, R29, 0x4, R2 ;  /* 0x000000041d047825 */ /* 0x000fe200078e0002 */
[----:B------:R-:W5:Y:S01]  /*03b0*/  LDG.E R12, desc[UR8][R12.64] ;  /* 0x000000080c0c7981 */ /* 0x000f62000c1e1900 */
[----:B-1----:R-:W-:-:S02]  /*03c0*/  IADD3 R11, PT, PT, R17, 0x6, RZ ;  /* 0x00000006110b7810 */ /* 0x002fc40007ffe0ff */
[--C-:B------:R-:W-:Y:S01]  /*03d0*/  IMAD.WIDE.U32 R6, R28, 0x4, R2.reuse ;  /* 0x000000041c067825 */ /* 0x100fe200078e0002 */
[C---:B------:R-:W-:Y:S01]  /*03e0*/  IADD3 R29, PT, PT, R17.reuse, 0x8, RZ ;  /* 0x00000008111d7810 */ /* 0x040fe20007ffe0ff */
[----:B------:R-:W5:Y:S01]  /*03f0*/  LDG.E R4, desc[UR8][R4.64] ;  /* 0x0000000804047981 */ /* 0x000f62000c1e1900 */
[----:B------:R-:W-:Y:S01]  /*0400*/  IADD3 R15, PT, PT, R17, 0x7, RZ ;  /* 0x00000007110f7810 */ /* 0x000fe20007ffe0ff */
[--C-:B------:R-:W-:Y:S02]  /*0410*/  IMAD.WIDE.U32 R8, R9, 0x4, R2.reuse ;  /* 0x0000000409087825 */ /* 0x100fe400078e0002 */
[----:B------:R-:W5:Y:S02]  /*0420*/  LDG.E R6, desc[UR8][R6.64] ;  /* 0x0000000806067981 */ /* 0x000f64000c1e1900 */
[--C-:B------:R-:W-:Y:S02]  /*0430*/  IMAD.WIDE.U32 R10, R11, 0x4, R2.reuse ;  /* 0x000000040b0a7825 */ /* 0x100fe400078e0002 */
[----:B------:R-:W5:Y:S02]  /*0440*/  LDG.E R8, desc[UR8][R8.64] ;  /* 0x0000000808087981 */ /* 0x000f64000c1e1900 */
[----:B------:R-:W-:-:S02]  /*0450*/  IMAD.WIDE.U32 R14, R15, 0x4, R2 ;  /* 0x000000040f0e7825 */ /* 0x000fc400078e0002 */
[----:B------:R-:W5:Y:S02]  /*0460*/  LDG.E R10, desc[UR8][R10.64] ;  /* 0x000000080a0a7981 */ /* 0x000f64000c1e1900 */
[----:B------:R-:W-:Y:S02]  /*0470*/  IMAD.WIDE.U32 R2, R29, 0x4, R2 ;  /* 0x000000041d027825 */ /* 0x000fe400078e0002 */
[----:B------:R-:W5:Y:S04]  /*0480*/  LDG.E R14, desc[UR8][R14.64] ;  /* 0x000000080e0e7981 */ /* 0x000f68000c1e1900 */
[----:B------:R0:W5:Y:S01]  /*0490*/  LDG.E R2, desc[UR8][R2.64] ;  /* 0x0000000802027981 */ /* 0x000162000c1e1900 */
[----:B------:R-:W-:-:S04]  /*04a0*/  UIADD3 UR7, UPT, UPT, UR7, 0x10, URZ ;  /* 0x0000001007077890 */ /* 0x000fc8000fffe0ff */
[----:B------:R-:W-:Y:S01]  /*04b0*/  UISETP.NE.AND UP1, UPT, UR7, URZ, UPT ;  /* 0x000000ff0700728c */ /* 0x000fe2000bf25270 */
[----:B------:R-:W-:Y:S01]  /*04c0*/  VIADD R17, R17, 0x10 ;  /* 0x0000001011117836 */ /* 0x000fe20000000000 */
[----:B--2---:R-:W-:Y:S08]  /*04d0*/  POPC R26, R26 ;  /* 0x0000001a001a7309 */ /* 0x004ff00000000000 */
[----:B---3--:R-:W1:Y:S08]  /*04e0*/  POPC R18, R18 ;  /* 0x0000001200127309 */ /* 0x008e700000000000 */
[----:B----4-:R-:W-:Y:S08]  /*04f0*/  POPC R25, R25 ;  /* 0x0000001900197309 */ /* 0x010ff00000000000 */
[----:B-----5:R-:W2:Y:S01]  /*0500*/  POPC R24, R24 ;  /* 0x0000001800187309 */ /* 0x020ea20000000000 */
[----:B-1----:R-:W-:-:S07]  /*0510*/  IADD3 R18, PT, PT, R26, R18, R19 ;  /* 0x000000121a127210 */ /* 0x002fce0007ffe013 */
[----:B------:R-:W-:Y:S08]  /*0520*/  POPC R23, R23 ;  /* 0x0000001700177309 */ /* 0x000ff00000000000 */
[----:B------:R-:W1:Y:S01]  /*0530*/  POPC R22, R22 ;  /* 0x0000001600167309 */ /* 0x000e620000000000 */
[----:B--2---:R-:W-:-:S07]  /*0540*/  IADD3 R18, PT, PT, R24, R25, R18 ;  /* 0x0000001918127210 */ /* 0x004fce0007ffe012 */
[----:B------:R-:W-:Y:S08]  /*0550*/  POPC R21, R21 ;  /* 0x0000001500157309 */ /* 0x000ff00000000000 */
[----:B------:R-:W2:Y:S01]  /*0560*/  POPC R20, R20 ;  /* 0x0000001400147309 */ /* 0x000ea20000000000 */
[----:B-1----:R-:W-:-:S07]  /*0570*/  IADD3 R18, PT, PT, R22, R23, R18 ;  /* 0x0000001716127210 */ /* 0x002fce0007ffe012 */
[----:B------:R-:W-:Y:S08]  /*0580*/  POPC R27, R27 ;  /* 0x0000001b001b7309 */ /* 0x000ff00000000000 */
[----:B------:R-:W1:Y:S01]  /*0590*/  POPC R12, R12 ;  /* 0x0000000c000c7309 */ /* 0x000e620000000000 */
[----:B--2---:R-:W-:-:S07]  /*05a0*/  IADD3 R18, PT, PT, R20, R21, R18 ;  /* 0x0000001514127210 */ /* 0x004fce0007ffe012 */
[----:B------:R-:W-:Y:S08]  /*05b0*/  POPC R4, R4 ;  /* 0x0000000400047309 */ /* 0x000ff00000000000 */
[----:B------:R-:W2:Y:S01]  /*05c0*/  POPC R6, R6 ;  /* 0x0000000600067309 */ /* 0x000ea20000000000 */
[----:B-1----:R-:W-:-:S07]  /*05d0*/  IADD3 R27, PT, PT, R12, R27, R18 ;  /* 0x0000001b0c1b7210 */ /* 0x002fce0007ffe012 */
[----:B0-----:R-:W-:Y:S08]  /*05e0*/  POPC R3, R8 ;  /* 0x0000000800037309 */ /* 0x001ff00000000000 */
[----:B------:R-:W0:Y:S01]  /*05f0*/  POPC R10, R10 ;  /* 0x0000000a000a7309 */ /* 0x000e220000000000 */
[----:B--2---:R-:W-:-:S07]  /*0600*/  IADD3 R4, PT, PT, R6, R4, R27 ;  /* 0x0000000406047210 */ /* 0x004fce0007ffe01b */
[----:B------:R-:W-:Y:S08]  /*0610*/  POPC R14, R14 ;  /* 0x0000000e000e7309 */ /* 0x000ff00000000000 */
[----:B------:R-:W1:Y:S01]  /*0620*/  POPC R2, R2 ;  /* 0x0000000200027309 */ /* 0x000e620000000000 */
[----:B0-----:R-:W-:-:S04]  /*0630*/  IADD3 R3, PT, PT, R10, R3, R4 ;  /* 0x000000030a037210 */ /* 0x001fc80007ffe004 */
[----:B-1----:R-:W-:Y:S01]  /*0640*/  IADD3 R19, PT, PT, R2, R14, R3 ;  /* 0x0000000e02137210 */ /* 0x002fe20007ffe003 */
[----:B------:R-:W-:Y:S06]  /*0650*/  BRA.U UP1, `(.L_x_13) ;  /* 0xfffffff901d07547 */ /* 0x000fec000b83ffff */
.L_x_12:
[----:B------:R-:W-:Y:S05]  /*0660*/  BRA.U !UP0, `(.L_x_11) ;  /* 0x00000005083c7547 */ /* 0x000fea000b800000 */
[----:B------:R-:W-:Y:S02]  /*0670*/  UISETP.GE.U32.AND UP0, UPT, UR6, 0x8, UPT ;  /* 0x000000080600788c */ /* 0x000fe4000bf06070 */
[----:B------:R-:W-:-:S04]  /*0680*/  ULOP3.LUT UR7, UR5, 0x7, URZ, 0xc0, !UPT ;  /* 0x0000000705077892 */ /* 0x000fc8000f8ec0ff */
[----:B------:R-:W-:-:S03]  /*0690*/  UISETP.NE.AND UP1, UPT, UR7, URZ, UPT ;  /* 0x000000ff0700728c */ /* 0x000fc6000bf25270 */
[----:B------:R-:W-:Y:S08]  /*06a0*/  BRA.U !UP0, `(.L_x_14) ;  /* 0x0000000108987547 */ /* 0x000ff0000b800000 */
[----:B------:R-:W0:Y:S01]  /*06b0*/  LDC.64 R2, c[0x0][0x380] ;  /* 0x0000e000ff027b82 */ /* 0x000e220000000a00 */
[----:B------:R-:W-:-:S04]  /*06c0*/  IADD3 R7, PT, PT, R16, UR4, RZ ;  /* 0x0000000410077c10 */ /* 0x000fc8000fffe0ff */
[C---:B------:R-:W-:Y:S01]  /*06d0*/  IADD3 R21, PT, PT, R7.reuse, 0x1, RZ ;  /* 0x0000000107157810 */ /* 0x040fe20007ffe0ff */
[C---:B------:R-:W-:Y:S01]  /*06e0*/  VIADD R11, R7.reuse, 0x3 ;  /* 0x00000003070b7836 */ /* 0x040fe20000000000 */
[C---:B------:R-:W-:Y:S02]  /*06f0*/  IADD3 R13, PT, PT, R7.reuse, 0x2, RZ ;  /* 0x00000002070d7810 */ /* 0x040fe40007ffe0ff */
[C---:B------:R-:W-:Y:S02]  /*0700*/  IADD3 R9, PT, PT, R7.reuse, 0x4, RZ ;  /* 0x0000000407097810 */ /* 0x040fe40007ffe0ff */
[C---:B------:R-:W-:Y:S01]  /*0710*/  IADD3 R17, PT, PT, R7.reuse, 0x5, RZ ;  /* 0x0000000507117810 */ /* 0x040fe20007ffe0ff */
[C---:B------:R-:W-:Y:S01]  /*0720*/  VIADD R25, R7.reuse, 0x7 ;  /* 0x0000000707197836 */ /* 0x040fe20000000000 */
[C---:B------:R-:W-:Y:S01]  /*0730*/  IADD3 R23, PT, PT, R7.reuse, 0x6, RZ ;  /* 0x0000000607177810 */ /* 0x040fe20007ffe0ff */
[----:B0-----:R-:W-:-:S04]  /*0740*/  IMAD.WIDE.U32 R14, R7, 0x4, R2 ;  /* 0x00000004070e7825 */ /* 0x001fc800078e0002 */
[--C-:B------:R-:W-:Y:S01]  /*0750*/  IMAD.WIDE.U32 R20, R21, 0x4, R2.reuse ;  /* 0x0000000415147825 */ /* 0x100fe200078e0002 */
[----:B------:R0:W2:Y:S03]  /*0760*/  LDG.E R4, desc[UR8][R14.64] ;  /* 0x000000080e047981 */ /* 0x0000a6000c1e1900 */
[--C-:B------:R-:W-:Y:S01]  /*0770*/  IMAD.WIDE.U32 R12, R13, 0x4, R2.reuse ;  /* 0x000000040d0c7825 */ /* 0x100fe200078e0002 */
[----:B------:R-:W3:Y:S03]  /*0780*/  LDG.E R5, desc[UR8][R20.64] ;  /* 0x0000000814057981 */ /* 0x000ee6000c1e1900 */
        /* <DEDUP_REMOVED lines=11> */
[----:B------:R-:W-:Y:S01]  /*0840*/  UIADD3 UR4, UPT, UPT, UR4, 0x8, URZ ;  /* 0x0000000804047890 */ /* 0x000fe2000fffe0ff */
        /* <DEDUP_REMOVED lines=12> */
.L_x_14:
        /* <DEDUP_REMOVED lines=18> */
[----:B------:R-:W-:Y:S01]  /*0a30*/  UIADD3 UR4, UPT, UPT, UR4, 0x4, URZ ;  /* 0x0000000404047890 */ /* 0x000fe2000fffe0ff */
[----:B--2---:R-:W-:Y:S08]  /*0a40*/  POPC R10, R4 ;  /* 0x00000004000a7309 */ /* 0x004ff00000000000 */
[----:B---3--:R-:W0:Y:S08]  /*0a50*/  POPC R11, R6 ;  /* 0x00000006000b7309 */ /* 0x008e300000000000 */
[----:B----4-:R-:W-:Y:S08]  /*0a60*/  POPC R13, R8 ;  /* 0x00000008000d7309 */ /* 0x010ff00000000000 */
[----:B-----5:R-:W1:Y:S01]  /*0a70*/  POPC R12, R2 ;  /* 0x00000002000c7309 */ /* 0x020e620000000000 */
[----:B0-----:R-:W-:-:S04]  /*0a80*/  IADD3 R10, PT, PT, R11, R10, R19 ;  /* 0x0000000a0b0a7210 */ /* 0x001fc80007ffe013 */
[----:B-1----:R-:W-:-:S07]  /*0a90*/  IADD3 R19, PT, PT, R12, R13, R10 ;  /* 0x0000000d0c137210 */ /* 0x002fce0007ffe00a */
.L_x_15:
[----:B------:R-:W-:Y:S05]  /*0aa0*/  BRA.U !UP1, `(.L_x_11) ;  /* 0x00000001092c7547 */ /* 0x000fea000b800000 */
[----:B------:R-:W0:Y:S01]  /*0ab0*/  LDC.64 R4, c[0x0][0x380] ;  /* 0x0000e000ff047b82 */ /* 0x000e220000000a00 */
[----:B------:R-:W-:Y:S01]  /*0ac0*/  IADD3 R7, PT, PT, R16, UR4, RZ ;  /* 0x0000000410077c10 */ /* 0x000fe2000fffe0ff */
[----:B------:R-:W-:-:S12]  /*0ad0*/  UIADD3 UR5, UPT, UPT, -UR5, URZ, URZ ;  /* 0x000000ff05057290 */ /* 0x000fd8000fffe1ff */
.L_x_16:
[----:B0-----:R-:W-:-:S06]  /*0ae0*/  IMAD.WIDE.U32 R2, R7, 0x4, R4 ;  /* 0x0000000407027825 */ /* 0x001fcc00078e0004 */
[----:B------:R-:W2:Y:S01]  /*0af0*/  LDG.E R2, desc[UR8][R2.64] ;  /* 0x0000000802027981 */ /* 0x000ea2000c1e1900 */
[----:B------:R-:W-:Y:S01]  /*0b00*/  UIADD3 UR5, UPT, UPT, UR5, 0x1, URZ ;  /* 0x0000000105057890 */ /* 0x000fe2000fffe0ff */
[----:B------:R-:W-:-:S03]  /*0b10*/  IADD3 R7, PT, PT, R7, 0x1, RZ ;  /* 0x0000000107077810 */ /* 0x000fc60007ffe0ff */
[----:B------:R-:W-:Y:S01]  /*0b20*/  UISETP.NE.AND UP0, UPT, UR5, URZ, UPT ;  /* 0x000000ff0500728c */ /* 0x000fe2000bf05270 */
[----:B--2---:R-:W0:Y:S02]  /*0b30*/  POPC R6, R2 ;  /* 0x0000000200067309 */ /* 0x004e240000000000 */
[----:B0-----:R-:W-:-:S06]  /*0b40*/  IADD3 R19, PT, PT, R6, R19, RZ ;  /* 0x0000001306137210 */ /* 0x001fcc0007ffe0ff */
[----:B------:R-:W-:Y:S05]  /*0b50*/  BRA.U UP0, `(.L_x_16) ;  /* 0xfffffffd00e07547 */ /* 0x000fea000b83ffff */
.L_x_11:
[----:B------:R-:W0:Y:S08]  /*0b60*/  LDC.64 R2, c[0x0][0x388] ;  /* 0x0000e200ff027b82 */ /* 0x000e300000000a00 */
[----:B------:R-:W1:Y:S01]  /*0b70*/  LDC.64 R4, c[0x0][0x390] ;  /* 0x0000e400ff047b82 */ /* 0x000e620000000a00 */
[----:B0-----:R-:W-:-:S05]  /*0b80*/  IMAD.WIDE.U32 R2, R0, 0x4, R2 ;  /* 0x0000000400027825 */ /* 0x001fca00078e0002 */
[----:B------:R-:W-:Y:S01]  /*0b90*/  STG.E desc[UR8][R2.64], R19 ;  /* 0x0000001302007986 */ /* 0x000fe2000c101908 */
[----:B-1----:R-:W-:-:S05]  /*0ba0*/  IMAD.WIDE.U32 R4, R0, 0x8, R4 ;  /* 0x0000000800047825 */ /* 0x002fca00078e0004 */
[----:B------:R-:W-:Y:S04]  /*0bb0*/  STG.E desc[UR8][R4.64], R0 ;  /* 0x0000000004007986 */ /* 0x000fe8000c101908 */
[----:B------:R-:W-:Y:S01]  /*0bc0*/  STG.E desc[UR8][R4.64+0x4], R19 ;  /* 0x0000041304007986 */ /* 0x000fe2000c101908 */
[----:B------:R-:W-:Y:S05]  /*0bd0*/  EXIT ;  /* 0x000000000000794d */ /* 0x000fea0003800000 */
.L_x_17:
        /* <DEDUP_REMOVED lines=10> */
.L_x_21:


//--------------------- .nv.shared.reserved.0     --------------------------
	.section	.nv.shared.reserved.0,"aw",@nobits
	.weak		__nv_reservedSMEM_offset_0_alias
	.size		__nv_reservedSMEM_offset_0_alias, 0, 64
	.other		__nv_reservedSMEM_offset_0_alias,@"STO_CUDA_RESERVED_SHARED STV_DEFAULT"
__nv_reservedSMEM_offset_0_alias:
	.zero		0
	.zero		64


//--------------------- .nv.constant0._Z25kernel_4pass_pss_stridingPjhjS_ --------------------------
	.section	.nv.constant0._Z25kernel_4pass_pss_stridingPjhjS_,"a",@progbits
	.sectionflags	@""
	.align	4
.nv.constant0._Z25kernel_4pass_pss_stridingPjhjS_:
	.zero		920


//--------------------- .nv.constant0._Z27kernel_4pass_pss_monolithicPjhjS_ --------------------------
	.section	.nv.constant0._Z27kernel_4pass_pss_monolithicPjhjS_,"a",@progbits
	.sectionflags	@""
	.align	4
.nv.constant0._Z27kernel_4pass_pss_monolithicPjhjS_:
	.zero		920


//--------------------- .nv.constant0._Z26kernel_4pass_popc_stridingPhPjP6iovRowjj --------------------------
	.section	.nv.constant0._Z26kernel_4pass_popc_stridingPhPjP6iovRowjj,"a",@progbits
	.sectionflags	@""
	.align	4
.nv.constant0._Z26kernel_4pass_popc_stridingPhPjP6iovRowjj:
	.zero		928


//--------------------- .nv.constant0._Z28kernel_4pass_popc_monolithicPhPjP6iovRowjj --------------------------
	.section	.nv.constant0._Z28kernel_4pass_popc_monolithicPhPjP6iovRowjj,"a",@progbits
	.sectionflags	@""
	.align	4
.nv.constant0._Z28kernel_4pass_popc_monolithicPhPjP6iovRowjj:
	.zero		928


//--------------------- SYMBOLS --------------------------

	.type		.nv.reservedSmem.offset0,@object
	.size		.nv.reservedSmem.offset0,0x4
